def attn_fwd(
    Q,
    K,
    V,
    Out,
    Lse,
    sm_scale,
    stride_qz,
    stride_qh,
    stride_qm,
    stride_qk,
    stride_kz,
    stride_kh,
    stride_kn,
    stride_kk,
    stride_vz,
    stride_vh,
    stride_vn,
    stride_vk,
    stride_oz,
    stride_oh,
    stride_om,
    stride_ok,
    seqlen_q,
    seqlen_k,
    BLOCK_M: tl.constexpr,
    BLOCK_N: tl.constexpr,
    HEAD_DIM: tl.constexpr,
    CAUSAL: tl.constexpr,
):
    start_m = tl.program_id(0)
    off_hz = tl.program_id(1)
    q_off = off_hz * stride_qh
    k_off = off_hz * stride_kh
    v_off = off_hz * stride_vh
    offs_m = start_m * BLOCK_M + tl.arange(0, BLOCK_M)
    offs_d = tl.arange(0, HEAD_DIM)
    offs_n = tl.arange(0, BLOCK_N)
    q_ptrs = Q + q_off + offs_m[:, None] * stride_qm + offs_d[None, :] * stride_qk
    k_ptrs = K + k_off + offs_d[:, None] * stride_kk + offs_n[None, :] * stride_kn
    v_ptrs = V + v_off + offs_n[:, None] * stride_vn + offs_d[None, :] * stride_vk
    m_i = tl.full([BLOCK_M], float("-inf"), dtype=tl.float32)
    l_i = tl.zeros([BLOCK_M], dtype=tl.float32) + 1.0
    acc = tl.zeros([BLOCK_M, HEAD_DIM], dtype=tl.float32)
    q = tl.load(q_ptrs)
    acc, l_i, m_i = _attn_fwd_inner(
        acc,
        l_i,
        m_i,
        q,
        k_ptrs,
        v_ptrs,
        sm_scale,
        stride_kn,
        stride_vn,
        start_m,
        seqlen_k,
        BLOCK_M,
        BLOCK_N,
        HEAD_DIM,
        CAUSAL,
    )
    acc = acc / l_i[:, None]
    lse = m_i + tl.math.log2(l_i) / 1.4426950408889634
    o_ptrs = (
        Out
        + off_hz * stride_oh
        + offs_m[:, None] * stride_om
        + offs_d[None, :] * stride_ok
    )
    tl.store(o_ptrs, acc.to(Out.dtype.element_ty))
    tl.store(Lse + off_hz * seqlen_q + offs_m, lse)

# config = {"BLOCK_M": 128, "BLOCK_N": 64, "HEAD_DIM": 64, "arch": "sm_100", "causal": true, "dtype": "fp8e4m3", "num_stages": 2, "num_warps": 4}
# arch = sm_100


// ===== COMPILED SASS (sm_100a) =====

	.target	sm_100a

	.elftype	@"ET_EXEC"


//--------------------- .note.nv.tkinfo           --------------------------
	.section	.note.nv.tkinfo,"",@"SHT_NOTE"
	.sectionflags	@"SHF_NOTE_NV_TKINFO"
	.tkinfo
        /*0018*/ 	.word	0x00000081
        /*0030*/ 	.string	""
        /*0030*/ 	.string	"ptxas-blackwell"
        /*0030*/ 	.string	"Cuda compilation tools, release 12.9, V12.9.86"
        /*0030*/ 	.string	"Build cuda_12.9.r12.9/compiler.36037853_0"
        /*0030*/ 	.string	"-v  -suppress-debug-info  -lineinfo  -arch sm_100a "



//--------------------- .note.nv.cuver            --------------------------
	.section	.note.nv.cuver,"",@"SHT_NOTE"
	.sectionflags	@"SHF_NOTE_NV_CUVER"
        /*0018*/ 	.short	0x0001
        /*001a*/ 	.short	0x0064
        /*001c*/ 	.short	0x0001
        /*001e*/ 	.short	0x0000
        /*0020*/ 	.short	0x0001
        /*0022*/ 	.short	0x0000


//--------------------- .nv.info                  --------------------------
	.section	.nv.info,"",@"SHT_CUDA_INFO"
	.align	4


	//----- nvinfo : EIATTR_REGCOUNT
	.align		4
        /*0000*/ 	.byte	0x04, 0x2f
        /*0002*/ 	.short	(.L_5 - .L_4)
	.align		4
.L_4:
        /*0004*/ 	.word	index@(attn_fwd)
        /*0008*/ 	.word	0x000000ff


	//----- nvinfo : EIATTR_FRAME_SIZE
	.align		4
.L_5:
        /*000c*/ 	.byte	0x04, 0x11
        /*000e*/ 	.short	(.L_7 - .L_6)
	.align		4
.L_6:
        /*0010*/ 	.word	index@($__internal_2_$__cuda_sm10x_tcgen05_guardrail_trap_unallocated_columns_being_dealloced)
        /*0014*/ 	.word	0x00000000


	//----- nvinfo : EIATTR_FRAME_SIZE
	.align		4
.L_7:
        /*0018*/ 	.byte	0x04, 0x11
        /*001a*/ 	.short	(.L_9 - .L_8)
	.align		4
.L_8:
        /*001c*/ 	.word	index@($__internal_1_$__cuda_sm10x_tcgen05_guardrail_trap_phase_invalid_during_alloc)
        /*0020*/ 	.word	0x00000000


	//----- nvinfo : EIATTR_FRAME_SIZE
	.align		4
.L_9:
        /*0024*/ 	.byte	0x04, 0x11
        /*0026*/ 	.short	(.L_11 - .L_10)
	.align		4
.L_10:
        /*0028*/ 	.word	index@($__internal_0_$__cuda_sm10x_tcgen05_guardrail_trap_col_being_dealloced_not_returned_by_alloc)
        /*002c*/ 	.word	0x00000000


	//----- nvinfo : EIATTR_FRAME_SIZE
	.align		4
.L_11:
        /*0030*/ 	.byte	0x04, 0x11
        /*0032*/ 	.short	(.L_13 - .L_12)
	.align		4
.L_12:
        /*0034*/ 	.word	index@(attn_fwd)
        /*0038*/ 	.word	0x00000000


	//----- nvinfo : EIATTR_MIN_STACK_SIZE
	.align		4
.L_13:
        /*003c*/ 	.byte	0x04, 0x12
        /*003e*/ 	.short	(.L_15 - .L_14)
	.align		4
.L_14:
        /*0040*/ 	.word	index@(attn_fwd)
        /*0044*/ 	.word	0x00000000
.L_15:


//--------------------- .nv.info.attn_fwd         --------------------------
	.section	.nv.info.attn_fwd,"",@"SHT_CUDA_INFO"
	.sectionflags	@""
	.align	4


	//----- nvinfo : EIATTR_CUDA_API_VERSION
	.align		4
        /*0000*/ 	.byte	0x04, 0x37
        /*0002*/ 	.short	(.L_17 - .L_16)
.L_16:
        /*0004*/ 	.word	0x00000081


	//----- nvinfo : EIATTR_KPARAM_INFO
	.align		4
.L_17:
        /*0008*/ 	.byte	0x04, 0x17
        /*000a*/ 	.short	(.L_19 - .L_18)
.L_18:
        /*000c*/ 	.word	0x00000000
        /*0010*/ 	.short	0x0019
        /*0012*/ 	.short	0x0080
        /*0014*/ 	.byte	0x00, 0xf4, 0x21, 0x00


	//----- nvinfo : EIATTR_KPARAM_INFO
	.align		4
.L_19:
        /*0018*/ 	.byte	0x04, 0x17
        /*001a*/ 	.short	(.L_21 - .L_20)
.L_20:
        /*001c*/ 	.word	0x00000000
        /*0020*/ 	.short	0x0018
        /*0022*/ 	.short	0x0078
        /*0024*/ 	.byte	0x00, 0xf4, 0x21, 0x00


	//----- nvinfo : EIATTR_KPARAM_INFO
	.align		4
.L_21:
        /*0028*/ 	.byte	0x04, 0x17
        /*002a*/ 	.short	(.L_23 - .L_22)
.L_22:
        /*002c*/ 	.word	0x00000000
        /*0030*/ 	.short	0x0017
        /*0032*/ 	.short	0x0070
        /*0034*/ 	.byte	0x00, 0xf0, 0x11, 0x00


	//----- nvinfo : EIATTR_KPARAM_INFO
	.align		4
.L_23:
        /*0038*/ 	.byte	0x04, 0x17
        /*003a*/ 	.short	(.L_25 - .L_24)
.L_24:
        /*003c*/ 	.word	0x00000000
        /*0040*/ 	.short	0x0016
        /*0042*/ 	.short	0x006c
        /*0044*/ 	.byte	0x00, 0xf0, 0x11, 0x00


	//----- nvinfo : EIATTR_KPARAM_INFO
	.align		4
.L_25:
        /*0048*/ 	.byte	0x04, 0x17
        /*004a*/ 	.short	(.L_27 - .L_26)
.L_26:
        /*004c*/ 	.word	0x00000000
        /*0050*/ 	.short	0x0015
        /*0052*/ 	.short	0x0068
        /*0054*/ 	.byte	0x00, 0xf0, 0x11, 0x00


	//----- nvinfo : EIATTR_KPARAM_INFO
	.align		4
.L_27:
        /*0058*/ 	.byte	0x04, 0x17
        /*005a*/ 	.short	(.L_29 - .L_28)
.L_28:
        /*005c*/ 	.word	0x00000000
        /*0060*/ 	.short	0x0014
        /*0062*/ 	.short	0x0064
        /*0064*/ 	.byte	0x00, 0xf0, 0x11, 0x00


	//----- nvinfo : EIATTR_KPARAM_INFO
	.align		4
.L_29:
        /*0068*/ 	.byte	0x04, 0x17
        /*006a*/ 	.short	(.L_31 - .L_30)
.L_30:
        /*006c*/ 	.word	0x00000000
        /*0070*/ 	.short	0x0013
        /*0072*/ 	.short	0x0060
        /*0074*/ 	.byte	0x00, 0xf0, 0x11, 0x00


	//----- nvinfo : EIATTR_KPARAM_INFO
	.align		4
.L_31:
        /*0078*/ 	.byte	0x04, 0x17
        /*007a*/ 	.short	(.L_33 - .L_32)
.L_32:
        /*007c*/ 	.word	0x00000000
        /*0080*/ 	.short	0x0012
        /*0082*/ 	.short	0x005c
        /*0084*/ 	.byte	0x00, 0xf0, 0x11, 0x00


	//----- nvinfo : EIATTR_KPARAM_INFO
	.align		4
.L_33:
        /*0088*/ 	.byte	0x04, 0x17
        /*008a*/ 	.short	(.L_35 - .L_34)
.L_34:
        /*008c*/ 	.word	0x00000000
        /*0090*/ 	.short	0x0011
        /*0092*/ 	.short	0x0058
        /*0094*/ 	.byte	0x00, 0xf0, 0x11, 0x00


	//----- nvinfo : EIATTR_KPARAM_INFO
	.align		4
.L_35:
        /*0098*/ 	.byte	0x04, 0x17
        /*009a*/ 	.short	(.L_37 - .L_36)
.L_36:
        /*009c*/ 	.word	0x00000000
        /*00a0*/ 	.short	0x0010
        /*00a2*/ 	.short	0x0054
        /*00a4*/ 	.byte	0x00, 0xf0, 0x11, 0x00


	//----- nvinfo : EIATTR_KPARAM_INFO
	.align		4
.L_37:
        /*00a8*/ 	.byte	0x04, 0x17
        /*00aa*/ 	.short	(.L_39 - .L_38)
.L_38:
        /*00ac*/ 	.word	0x00000000
        /*00b0*/ 	.short	0x000f
        /*00b2*/ 	.short	0x0050
        /*00b4*/ 	.byte	0x00, 0xf0, 0x11, 0x00


	//----- nvinfo : EIATTR_KPARAM_INFO
	.align		4
.L_39:
        /*00b8*/ 	.byte	0x04, 0x17
        /*00ba*/ 	.short	(.L_41 - .L_40)
.L_40:
        /*00bc*/ 	.word	0x00000000
        /*00c0*/ 	.short	0x000e
        /*00c2*/ 	.short	0x004c
        /*00c4*/ 	.byte	0x00, 0xf0, 0x11, 0x00


	//----- nvinfo : EIATTR_KPARAM_INFO
	.align		4
.L_41:
        /*00c8*/ 	.byte	0x04, 0x17
        /*00ca*/ 	.short	(.L_43 - .L_42)
.L_42:
        /*00cc*/ 	.word	0x00000000
        /*00d0*/ 	.short	0x000d
        /*00d2*/ 	.short	0x0048
        /*00d4*/ 	.byte	0x00, 0xf0, 0x11, 0x00


	//----- nvinfo : EIATTR_KPARAM_INFO
	.align		4
.L_43:
        /*00d8*/ 	.byte	0x04, 0x17
        /*00da*/ 	.short	(.L_45 - .L_44)
.L_44:
        /*00dc*/ 	.word	0x00000000
        /*00e0*/ 	.short	0x000c
        /*00e2*/ 	.short	0x0044
        /*00e4*/ 	.byte	0x00, 0xf0, 0x11, 0x00


	//----- nvinfo : EIATTR_KPARAM_INFO
	.align		4
.L_45:
        /*00e8*/ 	.byte	0x04, 0x17
        /*00ea*/ 	.short	(.L_47 - .L_46)
.L_46:
        /*00ec*/ 	.word	0x00000000
        /*00f0*/ 	.short	0x000b
        /*00f2*/ 	.short	0x0040
        /*00f4*/ 	.byte	0x00, 0xf0, 0x11, 0x00


	//----- nvinfo : EIATTR_KPARAM_INFO
	.align		4
.L_47:
        /*00f8*/ 	.byte	0x04, 0x17
        /*00fa*/ 	.short	(.L_49 - .L_48)
.L_48:
        /*00fc*/ 	.word	0x00000000
        /*0100*/ 	.short	0x000a
        /*0102*/ 	.short	0x003c
        /*0104*/ 	.byte	0x00, 0xf0, 0x11, 0x00


	//----- nvinfo : EIATTR_KPARAM_INFO
	.align		4
.L_49:
        /*0108*/ 	.byte	0x04, 0x17
        /*010a*/ 	.short	(.L_51 - .L_50)
.L_50:
        /*010c*/ 	.word	0x00000000
        /*0110*/ 	.short	0x0009
        /*0112*/ 	.short	0x0038
        /*0114*/ 	.byte	0x00, 0xf0, 0x11, 0x00


	//----- nvinfo : EIATTR_KPARAM_INFO
	.align		4
.L_51:
        /*0118*/ 	.byte	0x04, 0x17
        /*011a*/ 	.short	(.L_53 - .L_52)
.L_52:
        /*011c*/ 	.word	0x00000000
        /*0120*/ 	.short	0x0008
        /*0122*/ 	.short	0x0034
        /*0124*/ 	.byte	0x00, 0xf0, 0x11, 0x00


	//----- nvinfo : EIATTR_KPARAM_INFO
	.align		4
.L_53:
        /*0128*/ 	.byte	0x04, 0x17
        /*012a*/ 	.short	(.L_55 - .L_54)
.L_54:
        /*012c*/ 	.word	0x00000000
        /*0130*/ 	.short	0x0007
        /*0132*/ 	.short	0x0030
        /*0134*/ 	.byte	0x00, 0xf0, 0x11, 0x00


	//----- nvinfo : EIATTR_KPARAM_INFO
	.align		4
.L_55:
        /*0138*/ 	.byte	0x04, 0x17
        /*013a*/ 	.short	(.L_57 - .L_56)
.L_56:
        /*013c*/ 	.word	0x00000000
        /*0140*/ 	.short	0x0006
        /*0142*/ 	.short	0x002c
        /*0144*/ 	.byte	0x00, 0xf0, 0x11, 0x00


	//----- nvinfo : EIATTR_KPARAM_INFO
	.align		4
.L_57:
        /*0148*/ 	.byte	0x04, 0x17
        /*014a*/ 	.short	(.L_59 - .L_58)
.L_58:
        /*014c*/ 	.word	0x00000000
        /*0150*/ 	.short	0x0005
        /*0152*/ 	.short	0x0028
        /*0154*/ 	.byte	0x00, 0xf0, 0x11, 0x00


	//----- nvinfo : EIATTR_KPARAM_INFO
	.align		4
.L_59:
        /*0158*/ 	.byte	0x04, 0x17
        /*015a*/ 	.short	(.L_61 - .L_60)
.L_60:
        /*015c*/ 	.word	0x00000000
        /*0160*/ 	.short	0x0004
        /*0162*/ 	.short	0x0020
        /*0164*/ 	.byte	0x00, 0xf4, 0x21, 0x00


	//----- nvinfo : EIATTR_KPARAM_INFO
	.align		4
.L_61:
        /*0168*/ 	.byte	0x04, 0x17
        /*016a*/ 	.short	(.L_63 - .L_62)
.L_62:
        /*016c*/ 	.word	0x00000000
        /*0170*/ 	.short	0x0003
        /*0172*/ 	.short	0x0018
        /*0174*/ 	.byte	0x00, 0xf4, 0x21, 0x00


	//----- nvinfo : EIATTR_KPARAM_INFO
	.align		4
.L_63:
        /*0178*/ 	.byte	0x04, 0x17
        /*017a*/ 	.short	(.L_65 - .L_64)
.L_64:
        /*017c*/ 	.word	0x00000000
        /*0180*/ 	.short	0x0002
        /*0182*/ 	.short	0x0010
        /*0184*/ 	.byte	0x00, 0xf4, 0x21, 0x00


	//----- nvinfo : EIATTR_KPARAM_INFO
	.align		4
.L_65:
        /*0188*/ 	.byte	0x04, 0x17
        /*018a*/ 	.short	(.L_67 - .L_66)
.L_66:
        /*018c*/ 	.word	0x00000000
        /*0190*/ 	.short	0x0001
        /*0192*/ 	.short	0x0008
        /*0194*/ 	.byte	0x00, 0xf4, 0x21, 0x00


	//----- nvinfo : EIATTR_KPARAM_INFO
	.align		4
.L_67:
        /*0198*/ 	.byte	0x04, 0x17
        /*019a*/ 	.short	(.L_69 - .L_68)
.L_68:
        /*019c*/ 	.word	0x00000000
        /*01a0*/ 	.short	0x0000
        /*01a2*/ 	.short	0x0000
        /*01a4*/ 	.byte	0x00, 0xf4, 0x21, 0x00


	//----- nvinfo : EIATTR_AT_ENTRY_FRAGMENTS
	.align		4
.L_69:
        /*01a8*/ 	.byte	0x04, 0x4f
        /*01aa*/ 	.short	(.L_71 - .L_70)


	//   ....[0]....
.L_70:
        /*01ac*/ 	.word	0x00000004


	//----- nvinfo : EIATTR_RESERVED_SMEM_USED
	.align		4
.L_71:
        /*01b0*/ 	.byte	0x01, 0x41
	.zero		2


	//----- nvinfo : EIATTR_SPARSE_MMA_MASK
	.align		4
        /*01b4*/ 	.byte	0x03, 0x50
        /*01b6*/ 	.short	0x0000


	//----- nvinfo : EIATTR_TCGEN05_1CTA_USED
	.align		4
        /*01b8*/ 	.byte	0x01, 0x51
	.zero		2


	//----- nvinfo : EIATTR_MAXREG_COUNT
	.align		4
        /*01bc*/ 	.byte	0x03, 0x1b
        /*01be*/ 	.short	0x00ff


	//----- nvinfo : EIATTR_NUM_BARRIERS
	.align		4
        /*01c0*/ 	.byte	0x02, 0x4c
        /*01c2*/ 	.byte	0x01
	.zero		1


	//----- nvinfo : EIATTR_INT_WARP_WIDE_INSTR_OFFSETS
	.align		4
        /*01c4*/ 	.byte	0x04, 0x31
        /*01c6*/ 	.short	(.L_73 - .L_72)


	//   ....[0]....
.L_72:
        /*01c8*/ 	.word	0x00001cd0


	//   ....[1]....
        /*01cc*/ 	.word	0x00001ce0


	//   ....[2]....
        /*01d0*/ 	.word	0x00002620


	//   ....[3]....
        /*01d4*/ 	.word	0x00002680


	//   ....[4]....
        /*01d8*/ 	.word	0x00006e60


	//   ....[5]....
        /*01dc*/ 	.word	0x0000e190


	//   ....[6]....
        /*01e0*/ 	.word	0x0000e1e0


	//----- nvinfo : EIATTR_COOP_GROUP_MASK_REGIDS
	.align		4
.L_73:
        /*01e4*/ 	.byte	0x04, 0x29
        /*01e6*/ 	.short	(.L_75 - .L_74)


	//   ....[0]....
.L_74:
        /*01e8*/ 	.word	0xffffffff


	//   ....[1]....
        /*01ec*/ 	.word	0xffffffff


	//   ....[2]....
        /*01f0*/ 	.word	0xffffffff


	//   ....[3]....
        /*01f4*/ 	.word	0xffffffff


	//----- nvinfo : EIATTR_COOP_GROUP_INSTR_OFFSETS
	.align		4
.L_75:
        /*01f8*/ 	.byte	0x04, 0x28
        /*01fa*/ 	.short	(.L_77 - .L_76)


	//   ....[0]....
.L_76:
        /*01fc*/ 	.word	0x00000060


	//   ....[1]....
        /*0200*/ 	.word	0x00000320


	//   ....[2]....
        /*0204*/ 	.word	0x0000e020


	//   ....[3]....
        /*0208*/ 	.word	0x0000e290


	//----- nvinfo : EIATTR_VRC_CTA_INIT_COUNT
	.align		4
.L_77:
        /*020c*/ 	.byte	0x02, 0x4a
        /*020e*/ 	.byte	0x80
	.zero		1


	//----- nvinfo : EIATTR_MBARRIER_INSTR_OFFSETS
	.align		4
        /*0210*/ 	.byte	0x04, 0x39
        /*0212*/ 	.short	(.L_79 - .L_78)


	//   ....[0]....
.L_78:
        /*0214*/ 	.word	0x000022a0
        /*0218*/ 	.word	0x000000ff
        /*021c*/ 	.word	0x00007000
        /*0220*/ 	.short	0x0100
        /*0222*/ 	.byte	0x0d
	.zero		1


	//   ....[1]....
        /*0224*/ 	.word	0x00002670
        /*0228*/ 	.word	0x000000ff
        /*022c*/ 	.word	0x00007008
        /*0230*/ 	.short	0x0100
        /*0232*/ 	.byte	0x0d
	.zero		1


	//   ....[2]....
        /*0234*/ 	.word	0x000028c0
        /*0238*/ 	.word	0x000000ff
        /*023c*/ 	.word	0x00005000
        /*0240*/ 	.short	0x0100
        /*0242*/ 	.byte	0x0d
	.zero		1


	//   ....[3]....
        /*0244*/ 	.word	0x00002aa0
        /*0248*/ 	.word	0x000000ff
        /*024c*/ 	.word	0x00005000
        /*0250*/ 	.short	0x010a
        /*0252*/ 	.byte	0x0d
	.zero		1


	//   ....[4]....
        /*0254*/ 	.word	0x00002c00
        /*0258*/ 	.word	0x000000ff
        /*025c*/ 	.word	0x00005000
        /*0260*/ 	.short	0x0108
        /*0262*/ 	.byte	0x0d
	.zero		1


	//   ....[5]....
        /*0264*/ 	.word	0x00007190
        /*0268*/ 	.word	0x000000ff
        /*026c*/ 	.word	0x00007010
        /*0270*/ 	.short	0x0100
        /*0272*/ 	.byte	0x0d
	.zero		1


	//   ....[6]....
        /*0274*/ 	.word	0x000073f0
        /*0278*/ 	.word	0x000000ff
        /*027c*/ 	.word	0x00007010
        /*0280*/ 	.short	0x010a
        /*0282*/ 	.byte	0x0d
	.zero		1


	//   ....[7]....
        /*0284*/ 	.word	0x00009110
        /*0288*/ 	.word	0x000000ff
        /*028c*/ 	.word	0x00007010
        /*0290*/ 	.short	0x0108
        /*0292*/ 	.byte	0x0d
	.zero		1


	//   ....[8]....
        /*0294*/ 	.word	0x00009170
        /*0298*/ 	.word	0x000000ff
        /*029c*/ 	.word	0x00000000
        /*02a0*/ 	.short	0x010a
        /*02a2*/ 	.byte	0x25
	.zero		1


	//   ....[9]....
        /*02a4*/ 	.word	0x0000b8b0
        /*02a8*/ 	.word	0x000000ff
        /*02ac*/ 	.word	0x00000000
        /*02b0*/ 	.short	0x010a
        /*02b2*/ 	.byte	0x25
	.zero		1


	//   ....[10]....
        /*02b4*/ 	.word	0x0000b9c0
        /*02b8*/ 	.word	0x000000ff
        /*02bc*/ 	.word	0x00007000
        /*02c0*/ 	.short	0x0108
        /*02c2*/ 	.byte	0x0d
	.zero		1


	//   ....[11]....
        /*02c4*/ 	.word	0x0000bae0
        /*02c8*/ 	.word	0x000000ff
        /*02cc*/ 	.word	0x00007008
        /*02d0*/ 	.short	0x0108
        /*02d2*/ 	.byte	0x0d
	.zero		1


	//   ....[12]....
        /*02d4*/ 	.word	0x0000e2b0
        /*02d8*/ 	.word	0x000000ff
        /*02dc*/ 	.word	0x00005000
        /*02e0*/ 	.short	0x010a
        /*02e2*/ 	.byte	0x0d
	.zero		1


	//   ....[13]....
        /*02e4*/ 	.word	0x0000e2e0
        /*02e8*/ 	.word	0x000000ff
        /*02ec*/ 	.word	0x00007010
        /*02f0*/ 	.short	0x010a
        /*02f2*/ 	.byte	0x0d
	.zero		1


	//   ....[14]....
        /*02f4*/ 	.word	0x0000e310
        /*02f8*/ 	.word	0x000000ff
        /*02fc*/ 	.word	0x00000000
        /*0300*/ 	.short	0x010a
        /*0302*/ 	.byte	0x25
	.zero		1


	//   ....[15]....
        /*0304*/ 	.word	0x0000e340
        /*0308*/ 	.word	0x000000ff
        /*030c*/ 	.word	0x00000000
        /*0310*/ 	.short	0x010a
        /*0312*/ 	.byte	0x25
	.zero		1


	//----- nvinfo : EIATTR_NUM_MBARRIERS
	.align		4
.L_79:
        /*0314*/ 	.byte	0x03, 0x38
        /*0316*/ 	.short	0xffff


	//----- nvinfo : EIATTR_EXIT_INSTR_OFFSETS
	.align		4
        /*0318*/ 	.byte	0x04, 0x1c
        /*031a*/ 	.short	(.L_81 - .L_80)


	//   ....[0]....
.L_80:
        /*031c*/ 	.word	0x0000e2a0


	//----- nvinfo : EIATTR_REQNTID
	.align		4
.L_81:
        /*0320*/ 	.byte	0x04, 0x10
        /*0322*/ 	.short	(.L_83 - .L_82)
.L_82:
        /*0324*/ 	.word	0x00000080
        /*0328*/ 	.word	0x00000001
        /*032c*/ 	.word	0x00000001


	//----- nvinfo : EIATTR_CRS_STACK_SIZE
	.align		4
.L_83:
        /*0330*/ 	.byte	0x04, 0x1e
        /*0332*/ 	.short	(.L_85 - .L_84)
.L_84:
        /*0334*/ 	.word	0x00000000


	//----- nvinfo : EIATTR_CBANK_PARAM_SIZE
	.align		4
.L_85:
        /*0338*/ 	.byte	0x03, 0x19
        /*033a*/ 	.short	0x0088


	//----- nvinfo : EIATTR_PARAM_CBANK
	.align		4
        /*033c*/ 	.byte	0x04, 0x0a
        /*033e*/ 	.short	(.L_87 - .L_86)
	.align		4
.L_86:
        /*0340*/ 	.word	index@(.nv.constant0.attn_fwd)
        /*0344*/ 	.short	0x0380
        /*0346*/ 	.short	0x0088


	//----- nvinfo : EIATTR_SW_WAR
	.align		4
.L_87:
        /*0348*/ 	.byte	0x04, 0x36
        /*034a*/ 	.short	(.L_89 - .L_88)
.L_88:
        /*034c*/ 	.word	0x00000008
.L_89:


//--------------------- .nv.compat                --------------------------
	.section	.nv.compat,"",@"SHT_CUDA_COMPAT_INFO"
	.align	4
        /*0000*/ 	.byte	0x02, 0x02, 0x02, 0x00, 0x02, 0x05, 0x05, 0x00, 0x02, 0x03, 0x00, 0x00, 0x02, 0x06, 0x01, 0x00


//--------------------- .nv.callgraph             --------------------------
	.section	.nv.callgraph,"",@"SHT_CUDA_CALLGRAPH"
	.align	4
	.sectionentsize	8
	.align		4
        /*0000*/ 	.word	0x00000000
	.align		4
        /*0004*/ 	.word	0xffffffff
	.align		4
        /*0008*/ 	.word	0x00000000
	.align		4
        /*000c*/ 	.word	0xfffffffe
	.align		4
        /*0010*/ 	.word	0x00000000
	.align		4
        /*0014*/ 	.word	0xfffffffd
	.align		4
        /*0018*/ 	.word	0x00000000
	.align		4
        /*001c*/ 	.word	0xfffffffc


//--------------------- .nv.constant4             --------------------------
	.section	.nv.constant4,"a",@progbits
	.align	8
	.align		8
.nv.constant4:
        /*0000*/ 	.dword	_$_str


//--------------------- .text.attn_fwd            --------------------------
	.section	.text.attn_fwd,"ax",@progbits
	.align	128
        .global         attn_fwd
        .type           attn_fwd,@function
        .size           attn_fwd,(.L_x_30 - attn_fwd)
        .other          attn_fwd,@"STO_CUDA_ENTRY STV_DEFAULT"
attn_fwd:
.text.attn_fwd:
[----:B------:R-:W0:Y:S01]  /*0000*/  LDC R1, c[0x0][0x37c] ;  /* 0x0000df00ff017b82 */ /* 0x000e220000000800 */
[----:B------:R-:W1:Y:S02]  /*0010*/  S2R R2, SR_TID.X ;  /* 0x0000000000027919 */ /* 0x000e640000002100 */
[----:B-1----:R-:W-:-:S13]  /*0020*/  ISETP.GE.U32.AND P0, PT, R2, 0x20, PT ;  /* 0x000000200200780c */ /* 0x002fda0003f06070 */
[----:B------:R-:W-:Y:S02]  /*0030*/  VOTEU.ANY UP0, P0 ;  /* 0x0000000000ff7886 */ /* 0x000fe40000000100 */
[----:B0-----:R-:W-:Y:S05]  /*0040*/  BRA.U UP0, `(.L_x_0) ;  /* 0x0000000100b87547 */ /* 0x001fea000b800000 */
[----:B------:R-:W0:Y:S01]  /*0050*/  S2UR UR6, SR_CgaCtaId ;  /* 0x00000000000679c3 */ /* 0x000e220000008800 */
[----:B------:R-:W-:Y:S01]  /*0060*/  NOP ;  /* 0x0000000000007918 */ /* 0x000fe20000000000 */
[----:B------:R-:W-:Y:S02]  /*0070*/  UMOV UR4, 0x40 ;  /* 0x0000004000047882 */ /* 0x000fe40000000000 */
[----:B0-----:R-:W-:-:S09]  /*0080*/  ULEA UR4, UR6, UR4, 0x18 ;  /* 0x0000000406047291 */ /* 0x001fd2000f8ec0ff */
[----:B------:R-:W0:Y:S01]  /*0090*/  LDS.U8 R0, [UR4] ;  /* 0x00000004ff007984 */ /* 0x000e220008000000 */
[----:B------:R-:W-:Y:S02]  /*00a0*/  UMOV UR4, 0x400 ;  /* 0x0000040000047882 */ /* 0x000fe40000000000 */
[----:B------:R-:W-:Y:S01]  /*00b0*/  ULEA UR4, UR6, UR4, 0x18 ;  /* 0x0000000406047291 */ /* 0x000fe2000f8ec0ff */
[----:B0-----:R-:W-:-:S13]  /*00c0*/  ISETP.NE.AND P0, PT, R0, RZ, PT ;  /* 0x000000ff0000720c */ /* 0x001fda0003f05270 */
[----:B------:R-:W-:Y:S05]  /*00d0*/  @P0 BRA `(.L_x_1) ;  /* 0x00000000007c0947 */ /* 0x000fea0003800000 */
[----:B------:R-:W-:-:S13]  /*00e0*/  ELECT P0, URZ, PT ;  /* 0x0000000000ff782f */ /* 0x000fda0003800000 */
[----:B------:R-:W-:Y:S05]  /*00f0*/  @!P0 BRA `(.L_x_2) ;  /* 0x0000000000848947 */ /* 0x000fea0003800000 */
[----:B------:R-:W-:Y:S01]  /*0100*/  UMOV UR5, 0x4 ;  /* 0x0000000400057882 */ /* 0x000fe20000000000 */
[----:B------:R-:W-:Y:S02]  /*0110*/  IMAD.MOV.U32 R5, RZ, RZ, 0x1 ;  /* 0x00000001ff057424 */ /* 0x000fe400078e00ff */
[----:B------:R-:W-:Y:S02]  /*0120*/  IMAD.MOV.U32 R3, RZ, RZ, 0xf ;  /* 0x0000000fff037424 */ /* 0x000fe400078e00ff */
[----:B------:R-:W-:Y:S04]  /*0130*/  DEPBAR.LE SB0, 0x36 ;  /* 0x00008d800000791a */ /* 0x000fe80000000000 */
[----:B------:R-:W0:Y:S02]  /*0140*/  UTCATOMSWS.FIND_AND_SET.ALIGN UP1, UR5, UR5 ;  /* 0x00000005000575e3 */ /* 0x000e240008020800 */
[----:B0-----:R-:W-:-:S04]  /*0150*/  PLOP3.LUT P0, PT, PT, PT, UP1, 0x80, 0x8 ;  /* 0x000000000008781c */ /* 0x001fc80003f0f018 */
[----:B------:R-:W-:-:S04]  /*0160*/  SEL R0, RZ, 0xffffffff, !P0 ;  /* 0xffffffffff007807 */ /* 0x000fc80004000000 */
[----:B------:R-:W-:Y:S01]  /*0170*/  ISETP.NE.AND P0, PT, R0, RZ, PT ;  /* 0x000000ff0000720c */ /* 0x000fe20003f05270 */
[----:B------:R-:W-:-:S12]  /*0180*/  IMAD.U32 R0, RZ, RZ, UR5 ;  /* 0x00000005ff007e24 */ /* 0x000fd8000f8e00ff */
[----:B------:R-:W-:Y:S05]  /*0190*/  @P0 BRA `(.L_x_3) ;  /* 0x0000000000240947 */ /* 0x000fea0003800000 */
.L_x_4:
[----:B------:R-:W-:Y:S05]  /*01a0*/  NANOSLEEP 0x64 ;  /* 0x000000640000795d */ /* 0x000fea0003800000 */
[----:B------:R-:W-:-:S05]  /*01b0*/  UMOV UR5, 0x4 ;  /* 0x0000000400057882 */ /* 0x000fca0000000000 */
[----:B------:R-:W-:Y:S04]  /*01c0*/  DEPBAR.LE SB0, 0x36 ;  /* 0x00008d800000791a */ /* 0x000fe80000000000 */
[----:B------:R-:W0:Y:S02]  /*01d0*/  UTCATOMSWS.FIND_AND_SET.ALIGN UP1, UR5, UR5 ;  /* 0x00000005000575e3 */ /* 0x000e240008020800 */
[----:B0-----:R-:W-:-:S04]  /*01e0*/  PLOP3.LUT P0, PT, PT, PT, UP1, 0x80, 0x8 ;  /* 0x000000000008781c */ /* 0x001fc80003f0f018 */
[----:B------:R-:W-:-:S04]  /*01f0*/  SEL R0, RZ, 0xffffffff, !P0 ;  /* 0xffffffffff007807 */ /* 0x000fc80004000000 */
[----:B------:R-:W-:Y:S01]  /*0200*/  ISETP.NE.AND P0, PT, R0, RZ, PT ;  /* 0x000000ff0000720c */ /* 0x000fe20003f05270 */
[----:B------:R-:W-:-:S12]  /*0210*/  IMAD.U32 R0, RZ, RZ, UR5 ;  /* 0x00000005ff007e24 */ /* 0x000fd8000f8e00ff */
[----:B------:R-:W-:Y:S05]  /*0220*/  @!P0 BRA `(.L_x_4) ;  /* 0xfffffffc00dc8947 */ /* 0x000fea000383ffff */
.L_x_3:
[C---:B------:R-:W-:Y:S01]  /*0230*/  VIADD R4, R0.reuse, 0x10 ;  /* 0x0000001000047836 */ /* 0x040fe20000000000 */
[----:B------:R-:W-:Y:S01]  /*0240*/  UMOV UR5, 0x50 ;  /* 0x0000005000057882 */ /* 0x000fe20000000000 */
[----:B------:R-:W-:Y:S01]  /*0250*/  SHF.L.U32 R3, R3, R0, RZ ;  /* 0x0000000003037219 */ /* 0x000fe200000006ff */
[----:B------:R-:W-:Y:S01]  /*0260*/  ULEA UR5, UR6, UR5, 0x18 ;  /* 0x0000000506057291 */ /* 0x000fe2000f8ec0ff */
[----:B------:R-:W-:Y:S01]  /*0270*/  IMAD.SHL.U32 R0, R0, 0x20, RZ ;  /* 0x0000002000007824 */ /* 0x000fe200078e00ff */
[----:B------:R-:W-:-:S04]  /*0280*/  SHF.L.U32 R4, R5, R4, RZ ;  /* 0x0000000405047219 */ /* 0x000fc800000006ff */
[----:B------:R-:W-:-:S05]  /*0290*/  LOP3.LUT R3, R4, R3, RZ, 0xfc, !PT ;  /* 0x0000000304037212 */ /* 0x000fca00078efcff */
[----:B------:R0:W-:Y:S04]  /*02a0*/  ATOMS.OR RZ, [UR5], R3 ;  /* 0x00000003ffff798c */ /* 0x0001e8000b000005 */
[----:B------:R0:W-:Y:S01]  /*02b0*/  STS [UR4], R0 ;  /* 0x00000000ff007988 */ /* 0x0001e20008000804 */
[----:B------:R-:W-:Y:S05]  /*02c0*/  BRA `(.L_x_2) ;  /* 0x0000000000107947 */ /* 0x000fea0003800000 */
.L_x_1:
[----:B------:R-:W-:Y:S01]  /*02d0*/  IMAD.MOV.U32 R0, RZ, RZ, -0x1 ;  /* 0xffffffffff007424 */ /* 0x000fe200078e00ff */
[----:B------:R-:W-:-:S04]  /*02e0*/  MOV R4, 0x310 ;  /* 0x0000031000047802 */ /* 0x000fc80000000f00 */
[----:B------:R0:W-:Y:S03]  /*02f0*/  STS [UR4], R0 ;  /* 0x00000000ff007988 */ /* 0x0001e60008000804 */
[----:B0-----:R-:W-:Y:S05]  /*0300*/  CALL.REL.NOINC `($__internal_1_$__cuda_sm10x_tcgen05_guardrail_trap_phase_invalid_during_alloc) ;  /* 0x000000e000247944 */ /* 0x001fea0003c00000 */
.L_x_2:
[----:B------:R-:W-:Y:S05]  /*0310*/  WARPSYNC.ALL ;  /* 0x0000000000007948 */ /* 0x000fea0003800000 */
[----:B------:R-:W-:Y:S01]  /*0320*/  NOP ;  /* 0x0000000000007918 */ /* 0x000fe20000000000 */
.L_x_0:
[----:B------:R-:W1:Y:S01]  /*0330*/  S2UR UR14, SR_CTAID.X ;  /* 0x00000000000e79c3 */ /* 0x000e620000002500 */
[----:B------:R-:W2:Y:S01]  /*0340*/  LDCU.64 UR4, c[0x0][0x3b0] ;  /* 0x00007600ff0477ac */ /* 0x000ea20008000a00 */
[----:B------:R-:W-:Y:S01]  /*0350*/  UMOV UR13, 0x400 ;  /* 0x00000400000d7882 */ /* 0x000fe20000000000 */
[----:B------:R-:W3:Y:S05]  /*0360*/  LDCU.64 UR30, c[0x0][0x358] ;  /* 0x00006b00ff1e77ac */ /* 0x000eea0008000a00 */
[----:B------:R-:W2:Y:S08]  /*0370*/  S2UR UR15, SR_CTAID.Y ;  /* 0x00000000000f79c3 */ /* 0x000eb00000002600 */
[----:B------:R-:W4:Y:S08]  /*0380*/  LDC.64 R74, c[0x0][0x380] ;  /* 0x0000e000ff4a7b82 */ /* 0x000f300000000a00 */
[----:B------:R-:W0:Y:S01]  /*0390*/  LDC R49, c[0x0][0x3b8] ;  /* 0x0000ee00ff317b82 */ /* 0x000e220000000800 */
[----:B-1----:R-:W-:-:S06]  /*03a0*/  USHF.L.U32 UR14, UR14, 0x7, URZ ;  /* 0x000000070e0e7899 */ /* 0x002fcc00080006ff */
[----:B0-----:R-:W-:Y:S01]  /*03b0*/  IMAD.U32 R3, RZ, RZ, UR14 ;  /* 0x0000000eff037e24 */ /* 0x001fe2000f8e00ff */
[----:B------:R-:W0:Y:S01]  /*03c0*/  S2UR UR6, SR_CgaCtaId ;  /* 0x00000000000679c3 */ /* 0x000e220000008800 */
[----:B--2---:R-:W-:-:S03]  /*03d0*/  UIMAD UR4, UR15, UR4, URZ ;  /* 0x000000040f0472a4 */ /* 0x004fc6000f8e02ff */
[----:B------:R-:W-:-:S05]  /*03e0*/  LOP3.LUT R0, R3, 0x7f, R2, 0xf8, !PT ;  /* 0x0000007f03007812 */ /* 0x000fca00078ef802 */
[----:B------:R-:W-:Y:S01]  /*03f0*/  IMAD R3, R0, UR5, RZ ;  /* 0x0000000500037c24 */ /* 0x000fe2000f8e02ff */
[----:B------:R-:W-:-:S04]  /*0400*/  USHF.R.S32.HI UR5, URZ, 0x1f, UR4 ;  /* 0x0000001fff057899 */ /* 0x000fc80008011404 */
[----:B----4-:R-:W-:Y:S01]  /*0410*/  IADD3 R74, P0, P1, R3, UR4, R74 ;  /* 0x00000004034a7c10 */ /* 0x010fe2000f91e04a */
[----:B------:R-:W1:Y:S01]  /*0420*/  LDCU UR4, c[0x0][0x3c8] ;  /* 0x00007900ff0477ac */ /* 0x000e620008000800 */
[----:B------:R-:W-:Y:S01]  /*0430*/  SHF.R.S32.HI R4, RZ, 0x1f, R3 ;  /* 0x0000001fff047819 */ /* 0x000fe20000011403 */
[C---:B------:R-:W-:Y:S02]  /*0440*/  IMAD.SHL.U32 R17, R49.reuse, 0x8, RZ ;  /* 0x0000000831117824 */ /* 0x040fe400078e00ff */
[C---:B------:R-:W-:Y:S01]  /*0450*/  IMAD.SHL.U32 R33, R49.reuse, 0x10, RZ ;  /* 0x0000001031217824 */ /* 0x040fe200078e00ff */
[----:B------:R-:W-:Y:S01]  /*0460*/  IADD3.X R75, PT, PT, R4, UR5, R75, P0, P1 ;  /* 0x00000005044b7c10 */ /* 0x000fe200087e244b */
[----:B------:R-:W-:Y:S01]  /*0470*/  BAR.SYNC.DEFER_BLOCKING 0x0 ;  /* 0x0000000000007b1d */ /* 0x000fe20000010000 */
[----:B------:R-:W-:Y:S01]  /*0480*/  IMAD R43, R49, 0x28, RZ ;  /* 0x00000028312b7824 */ /* 0x000fe200078e02ff */
[-C--:B------:R-:W-:Y:S01]  /*0490*/  IADD3 R76, P0, PT, R17, R74.reuse, RZ ;  /* 0x0000004a114c7210 */ /* 0x080fe20007f1e0ff */
[----:B0-----:R-:W-:Y:S01]  /*04a0*/  ULEA UR13, UR6, UR13, 0x18 ;  /* 0x0000000d060d7291 */ /* 0x001fe2000f8ec0ff */
[----:B------:R-:W-:Y:S01]  /*04b0*/  IMAD.SHL.U32 R41, R49, 0x20, RZ ;  /* 0x0000002031297824 */ /* 0x000fe200078e00ff */
[-C--:B------:R-:W-:Y:S01]  /*04c0*/  IADD3 R70, P1, PT, R33, R74.reuse, RZ ;  /* 0x0000004a21467210 */ /* 0x080fe20007f3e0ff */
[----:B------:R-:W-:Y:S01]  /*04d0*/  IMAD R45, R49, 0x30, RZ ;  /* 0x00000030312d7824 */ /* 0x000fe200078e02ff */
[-C--:B------:R-:W-:Y:S01]  /*04e0*/  IADD3 R60, P4, PT, R43, R74.reuse, RZ ;  /* 0x0000004a2b3c7210 */ /* 0x080fe20007f9e0ff */
[----:B------:R-:W-:Y:S01]  /*04f0*/  IMAD R47, R49, 0x38, RZ ;  /* 0x00000038312f7824 */ /* 0x000fe200078e02ff */
[----:B------:R-:W-:Y:S01]  /*0500*/  LEA.HI.X.SX32 R77, R17, R75, 0x1, P0 ;  /* 0x0000004b114d7211 */ /* 0x000fe200000f0eff */
[C---:B------:R-:W-:Y:S01]  /*0510*/  IMAD.SHL.U32 R5, R49.reuse, 0x2, RZ ;  /* 0x0000000231057824 */ /* 0x040fe200078e00ff */
[----:B------:R-:W-:Y:S01]  /*0520*/  IADD3 R42, P0, PT, R74, R49, RZ ;  /* 0x000000314a2a7210 */ /* 0x000fe20007f1e0ff */
[----:B------:R-:W-:Y:S01]  /*0530*/  IMAD R19, R49, 0x9, RZ ;  /* 0x0000000931137824 */ /* 0x000fe200078e02ff */
[-C--:B------:R-:W-:Y:S01]  /*0540*/  IADD3 R62, P3, PT, R41, R74.reuse, RZ ;  /* 0x0000004a293e7210 */ /* 0x080fe20007f7e0ff */
[----:B------:R-:W-:Y:S01]  /*0550*/  IMAD R37, R49, 0x18, RZ ;  /* 0x0000001831257824 */ /* 0x000fe200078e02ff */
[-C--:B------:R-:W-:Y:S01]  /*0560*/  IADD3 R56, P5, PT, R45, R74.reuse, RZ ;  /* 0x0000004a2d387210 */ /* 0x080fe20007fbe0ff */
[----:B------:R-:W-:Y:S01]  /*0570*/  IMAD R13, R49, 0x6, RZ ;  /* 0x00000006310d7824 */ /* 0x000fe200078e02ff */
[-C--:B------:R-:W-:Y:S01]  /*0580*/  LEA.HI.X.SX32 R71, R33, R75.reuse, 0x1, P1 ;  /* 0x0000004b21477211 */ /* 0x080fe200008f0eff */
[----:B------:R-:W-:Y:S01]  /*0590*/  IMAD R15, R49, 0x7, RZ ;  /* 0x00000007310f7824 */ /* 0x000fe200078e02ff */
[----:B------:R-:W-:Y:S01]  /*05a0*/  LEA.HI.X.SX32 R61, R43, R75, 0x1, P4 ;  /* 0x0000004b2b3d7211 */ /* 0x000fe200020f0eff */
[----:B------:R-:W-:Y:S01]  /*05b0*/  IMAD R35, R49, 0x11, RZ ;  /* 0x0000001131237824 */ /* 0x000fe200078e02ff */
[----:B------:R-:W-:-:S02]  /*05c0*/  IADD3 R40, P6, PT, R47, R74, RZ ;  /* 0x0000004a2f287210 */ /* 0x000fc40007fde0ff */
[-C--:B------:R-:W-:Y:S01]  /*05d0*/  IADD3 R44, P1, PT, R5, R74.reuse, RZ ;  /* 0x0000004a052c7210 */ /* 0x080fe20007f3e0ff */
[----:B------:R-:W0:Y:S01]  /*05e0*/  LDS R114, [UR13] ;  /* 0x0000000dff727984 */ /* 0x000e220008000800 */
[-C--:B------:R-:W-:Y:S02]  /*05f0*/  LEA.HI.X.SX32 R43, R49, R75.reuse, 0x1, P0 ;  /* 0x0000004b312b7211 */ /* 0x080fe400000f0eff */
[-C--:B------:R-:W-:Y:S01]  /*0600*/  IADD3 R4, P0, PT, R19, R74.reuse, RZ ;  /* 0x0000004a13047210 */ /* 0x080fe20007f1e0ff */
[----:B------:R-:W-:Y:S01]  /*0610*/  BAR.SYNC.DEFER_BLOCKING 0x0 ;  /* 0x0000000000007b1d */ /* 0x000fe20000010000 */
[----:B------:R-:W-:Y:S01]  /*0620*/  IMAD R11, R49, 0x5, RZ ;  /* 0x00000005310b7824 */ /* 0x000fe200078e02ff */
[-C--:B------:R-:W-:Y:S01]  /*0630*/  LEA.HI.X.SX32 R63, R41, R75.reuse, 0x1, P3 ;  /* 0x0000004b293f7211 */ /* 0x080fe200018f0eff */
[----:B------:R-:W-:Y:S01]  /*0640*/  IMAD R29, R49, 0xe, RZ ;  /* 0x0000000e311d7824 */ /* 0x000fe200078e02ff */
[----:B------:R-:W-:Y:S01]  /*0650*/  LEA.HI.X.SX32 R57, R45, R75, 0x1, P5 ;  /* 0x0000004b2d397211 */ /* 0x000fe200028f0eff */
[----:B------:R-:W-:Y:S01]  /*0660*/  IMAD R31, R49, 0xf, RZ ;  /* 0x0000000f311f7824 */ /* 0x000fe200078e02ff */
[----:B------:R-:W-:-:S02]  /*0670*/  IADD3 R66, P2, PT, R37, R74, RZ ;  /* 0x0000004a25427210 */ /* 0x000fc40007f5e0ff */
[-C--:B------:R-:W-:Y:S02]  /*0680*/  IADD3 R52, P5, PT, R13, R74.reuse, RZ ;  /* 0x0000004a0d347210 */ /* 0x080fe40007fbe0ff */
[-C--:B------:R-:W-:Y:S02]  /*0690*/  LEA.HI.X.SX32 R41, R47, R75.reuse, 0x1, P6 ;  /* 0x0000004b2f297211 */ /* 0x080fe400030f0eff */
[-C--:B------:R-:W-:Y:S01]  /*06a0*/  LEA.HI.X.SX32 R45, R5, R75.reuse, 0x1, P1 ;  /* 0x0000004b052d7211 */ /* 0x080fe200008f0eff */
[----:B------:R-:W-:Y:S01]  /*06b0*/  IMAD R79, R49, 0x19, RZ ;  /* 0x00000019314f7824 */ /* 0x000fe200078e02ff */
[-C--:B------:R-:W-:Y:S02]  /*06c0*/  IADD3 R36, P6, PT, R15, R74.reuse, RZ ;  /* 0x0000004a0f247210 */ /* 0x080fe40007fde0ff */
[-C--:B------:R-:W-:Y:S01]  /*06d0*/  LEA.HI.X.SX32 R5, R19, R75.reuse, 0x1, P0 ;  /* 0x0000004b13057211 */ /* 0x080fe200000f0eff */
[----:B------:R-:W-:Y:S01]  /*06e0*/  IMAD.SHL.U32 R9, R49, 0x4, RZ ;  /* 0x0000000431097824 */ /* 0x000fe200078e00ff */
[-C--:B------:R-:W-:Y:S01]  /*06f0*/  IADD3 R18, P0, PT, R35, R74.reuse, RZ ;  /* 0x0000004a23127210 */ /* 0x080fe20007f1e0ff */
[----:B------:R-:W-:Y:S01]  /*0700*/  IMAD R27, R49, 0xd, RZ ;  /* 0x0000000d311b7824 */ /* 0x000fe200078e02ff */
[----:B------:R-:W-:Y:S01]  /*0710*/  LEA.HI.X.SX32 R67, R37, R75, 0x1, P2 ;  /* 0x0000004b25437211 */ /* 0x000fe200010f0eff */
[----:B------:R-:W-:Y:S01]  /*0720*/  IMAD R69, R49, 0x16, RZ ;  /* 0x0000001631457824 */ /* 0x000fe200078e02ff */
[----:B------:R-:W-:-:S02]  /*0730*/  IADD3 R50, P4, PT, R11, R74, RZ ;  /* 0x0000004a0b327210 */ /* 0x000fc40007f9e0ff */
[-C--:B------:R-:W-:Y:S01]  /*0740*/  LEA.HI.X.SX32 R53, R13, R75.reuse, 0x1, P5 ;  /* 0x0000004b0d357211 */ /* 0x080fe200028f0eff */
[----:B------:R-:W-:Y:S01]  /*0750*/  IMAD R73, R49, 0x17, RZ ;  /* 0x0000001731497824 */ /* 0x000fe200078e02ff */
[-C--:B------:R-:W-:Y:S01]  /*0760*/  IADD3 R14, P5, PT, R29, R74.reuse, RZ ;  /* 0x0000004a1d0e7210 */ /* 0x080fe20007fbe0ff */
[----:B------:R-:W-:Y:S01]  /*0770*/  IMAD R7, R49, 0x3, RZ ;  /* 0x0000000331077824 */ /* 0x000fe200078e02ff */
        /* <DEDUP_REMOVED lines=22> */
[----:B------:R-:W-:Y:S01]  /*08e0*/  LEA.HI.X.SX32 R33, R79, R75, 0x1, P0 ;  /* 0x0000004b4f217211 */ /* 0x000fe200000f0eff */
[----:B------:R-:W-:Y:S01]  /*08f0*/  IMAD R85, R49, 0x1c, RZ ;  /* 0x0000001c31557824 */ /* 0x000fe200078e02ff */
[-C--:B------:R-:W-:Y:S01]  /*0900*/  IADD3 R46, P2, PT, R7, R74.reuse, RZ ;  /* 0x0000004a072e7210 */ /* 0x080fe20007f5e0ff */
[----:B------:R-:W-:Y:S01]  /*0910*/  IMAD R87, R49, 0x1d, RZ ;  /* 0x0000001d31577824 */ /* 0x000fe200078e02ff */
[----:B------:R-:W-:Y:S01]  /*0920*/  IADD3 R72, P0, PT, R93, R74, RZ ;  /* 0x0000004a5d487210 */ /* 0x000fe20007f1e0ff */
[----:B------:R-:W-:-:S02]  /*0930*/  IMAD R91, R49, 0x1f, RZ ;  /* 0x0000001f315b7824 */ /* 0x000fc400078e02ff */
[C---:B------:R-:W-:Y:S02]  /*0940*/  IMAD R95, R49.reuse, 0x22, RZ ;  /* 0x00000022315f7824 */ /* 0x040fe400078e02ff */
[C---:B------:R-:W-:Y:S02]  /*0950*/  IMAD R97, R49.reuse, 0x23, RZ ;  /* 0x0000002331617824 */ /* 0x040fe400078e02ff */
[C---:B------:R-:W-:Y:S02]  /*0960*/  IMAD R99, R49.reuse, 0x24, RZ ;  /* 0x0000002431637824 */ /* 0x040fe400078e02ff */
[C---:B------:R-:W-:Y:S02]  /*0970*/  IMAD R101, R49.reuse, 0x25, RZ ;  /* 0x0000002531657824 */ /* 0x040fe400078e02ff */
[C---:B------:R-:W-:Y:S02]  /*0980*/  IMAD R103, R49.reuse, 0x26, RZ ;  /* 0x0000002631677824 */ /* 0x040fe400078e02ff */
        /* <DEDUP_REMOVED lines=21> */
[----:B------:R-:W-:Y:S01]  /*0ae0*/  IMAD R147, R49, 0x3f, RZ ;  /* 0x0000003f31937824 */ /* 0x000fe200078e02ff */
[-C--:B------:R-:W-:Y:S01]  /*0af0*/  LEA.HI.X.SX32 R49, R9, R75.reuse, 0x1, P3 ;  /* 0x0000004b09317211 */ /* 0x080fe200018f0eff */
[----:B---3--:R-:W5:Y:S01]  /*0b00*/  LDG.E.U8 R16, desc[UR30][R16.64] ;  /* 0x0000001e10107981 */ /* 0x008f62000c1e1100 */
[-C--:B------:R-:W-:Y:S02]  /*0b10*/  IADD3 R10, P3, PT, R25, R74.reuse, RZ ;  /* 0x0000004a190a7210 */ /* 0x080fe40007f7e0ff */
[----:B------:R-:W-:Y:S01]  /*0b20*/  LEA.HI.X.SX32 R13, R27, R75, 0x1, P4 ;  /* 0x0000004b1b0d7211 */ /* 0x000fe200020f0eff */
[----:B------:R-:W5:Y:S01]  /*0b30*/  LDG.E.U8 R4, desc[UR30][R4.64] ;  /* 0x0000001e04047981 */ /* 0x000f62000c1e1100 */
[----:B------:R-:W-:-:S02]  /*0b40*/  IADD3 R26, P4, PT, R65, R74, RZ ;  /* 0x0000004a411a7210 */ /* 0x000fc40007f9e0ff */
[-C--:B------:R-:W-:Y:S01]  /*0b50*/  LEA.HI.X.SX32 R29, R69, R75.reuse, 0x1, P5 ;  /* 0x0000004b451d7211 */ /* 0x080fe200028f0eff */
[----:B------:R-:W5:Y:S01]  /*0b60*/  LDG.E.U8 R3, desc[UR30][R74.64] ;  /* 0x0000001e4a037981 */ /* 0x000f62000c1e1100 */
[-C--:B------:R-:W-:Y:S02]  /*0b70*/  IADD3 R64, P5, PT, R89, R74.reuse, RZ ;  /* 0x0000004a59407210 */ /* 0x080fe40007fbe0ff */
[-C--:B------:R-:W-:Y:S01]  /*0b80*/  LEA.HI.X.SX32 R31, R73, R75.reuse, 0x1, P6 ;  /* 0x0000004b491f7211 */ /* 0x080fe200030f0eff */
[----:B------:R-:W5:Y:S01]  /*0b90*/  LDG.E.U8 R14, desc[UR30][R14.64] ;  /* 0x0000001e0e0e7981 */ /* 0x000f62000c1e1100 */
[-C--:B------:R-:W-:Y:S02]  /*0ba0*/  LEA.HI.X.SX32 R47, R7, R75.reuse, 0x1, P2 ;  /* 0x0000004b072f7211 */ /* 0x080fe400010f0eff */
[----:B------:R-:W-:Y:S01]  /*0bb0*/  LEA.HI.X.SX32 R73, R93, R75, 0x1, P0 ;  /* 0x0000004b5d497211 */ /* 0x000fe200000f0eff */
[----:B------:R-:W5:Y:S01]  /*0bc0*/  LDG.E.U8 R18, desc[UR30][R18.64] ;  /* 0x0000001e12127981 */ /* 0x000f62000c1e1100 */
[----:B------:R-:W-:-:S02]  /*0bd0*/  IADD3 R8, P2, PT, R23, R74, RZ ;  /* 0x0000004a17087210 */ /* 0x000fc40007f5e0ff */
[-C--:B------:R-:W-:Y:S01]  /*0be0*/  LEA.HI.X.SX32 R11, R25, R75.reuse, 0x1, P3 ;  /* 0x0000004b190b7211 */ /* 0x080fe200018f0eff */
[----:B------:R2:W5:Y:S01]  /*0bf0*/  LDG.E.U8 R17, desc[UR30][R72.64] ;  /* 0x0000001e48117981 */ /* 0x000562000c1e1100 */
[-C--:B------:R-:W-:Y:S02]  /*0c00*/  IADD3 R24, P3, PT, R59, R74.reuse, RZ ;  /* 0x0000004a3b187210 */ /* 0x080fe40007f7e0ff */
[-C--:B------:R-:W-:Y:S01]  /*0c10*/  LEA.HI.X.SX32 R27, R65, R75.reuse, 0x1, P4 ;  /* 0x0000004b411b7211 */ /* 0x080fe200020f0eff */
[----:B------:R-:W5:Y:S01]  /*0c20*/  LDG.E.U8 R30, desc[UR30][R30.64] ;  /* 0x0000001e1e1e7981 */ /* 0x000f62000c1e1100 */
[-C--:B------:R-:W-:Y:S02]  /*0c30*/  IADD3 R58, P4, PT, R87, R74.reuse, RZ ;  /* 0x0000004a573a7210 */ /* 0x080fe40007f9e0ff */
[-C--:B------:R-:W-:Y:S01]  /*0c40*/  IADD3 R68, P6, PT, R91, R74.reuse, RZ ;  /* 0x0000004a5b447210 */ /* 0x080fe20007fde0ff */
[----:B------:R-:W5:Y:S01]  /*0c50*/  LDG.E.U8 R26, desc[UR30][R26.64] ;  /* 0x0000001e1a1a7981 */ /* 0x000f62000c1e1100 */
[-C--:B------:R-:W-:Y:S01]  /*0c60*/  LEA.HI.X.SX32 R65, R89, R75.reuse, 0x1, P5 ;  /* 0x0000004b59417211 */ /* 0x080fe200028f0eff */
[----:B--2---:R-:W2:Y:S01]  /*0c70*/  LDC.64 R72, c[0x0][0x3c0] ;  /* 0x0000f000ff487b82 */ /* 0x004ea20000000a00 */
[----:B------:R-:W-:Y:S01]  /*0c80*/  IADD3 R86, P5, PT, R103, R74, RZ ;  /* 0x0000004a67567210 */ /* 0x000fe20007fbe0ff */
[----:B------:R-:W5:Y:S01]  /*0c90*/  LDG.E.U8 R32, desc[UR30][R32.64] ;  /* 0x0000001e20207981 */ /* 0x000f62000c1e1100 */
[----:B------:R-:W-:-:S02]  /*0ca0*/  LEA.HI.X.SX32 R9, R23, R75, 0x1, P2 ;  /* 0x0000004b17097211 */ /* 0x000fc400010f0eff */
[-C--:B------:R-:W-:Y:S01]  /*0cb0*/  IADD3 R22, P2, PT, R55, R74.reuse, RZ ;  /* 0x0000004a37167210 */ /* 0x080fe20007f5e0ff */
[----:B------:R-:W5:Y:S01]  /*0cc0*/  LDG.E.U8 R65, desc[UR30][R64.64] ;  /* 0x0000001e40417981 */ /* 0x000f62000c1e1100 */
[-C--:B------:R-:W-:Y:S02]  /*0cd0*/  LEA.HI.X.SX32 R25, R59, R75.reuse, 0x1, P3 ;  /* 0x0000004b3b197211 */ /* 0x080fe400018f0eff */
[-C--:B------:R-:W-:Y:S01]  /*0ce0*/  IADD3 R54, P3, PT, R85, R74.reuse, RZ ;  /* 0x0000004a55367210 */ /* 0x080fe20007f7e0ff */
[----:B------:R-:W5:Y:S01]  /*0cf0*/  LDG.E.U8 R36, desc[UR30][R36.64] ;  /* 0x0000001e24247981 */ /* 0x000f62000c1e1100 */
[-C--:B------:R-:W-:Y:S02]  /*0d00*/  LEA.HI.X.SX32 R59, R87, R75.reuse, 0x1, P4 ;  /* 0x0000004b573b7211 */ /* 0x080fe400020f0eff */
[----:B------:R-:W-:Y:S01]  /*0d10*/  LEA.HI.X.SX32 R69, R91, R75, 0x1, P6 ;  /* 0x0000004b5b457211 */ /* 0x000fe200030f0eff */
[----:B------:R-:W5:Y:S01]  /*0d20*/  LDG.E.U8 R24, desc[UR30][R24.64] ;  /* 0x0000001e18187981 */ /* 0x000f62000c1e1100 */
[----:B------:R-:W-:-:S02]  /*0d30*/  IADD3 R84, P4, PT, R101, R74, RZ ;  /* 0x0000004a65547210 */ /* 0x000fc40007f9e0ff */
[-C--:B------:R-:W-:Y:S01]  /*0d40*/  IADD3 R88, P6, PT, R105, R74.reuse, RZ ;  /* 0x0000004a69587210 */ /* 0x080fe20007fde0ff */
[----:B------:R-:W5:Y:S01]  /*0d50*/  LDG.E.U8 R59, desc[UR30][R58.64] ;  /* 0x0000001e3a3b7981 */ /* 0x000f62000c1e1100 */
[-C--:B------:R-:W-:Y:S02]  /*0d60*/  LEA.HI.X.SX32 R87, R103, R75.reuse, 0x1, P5 ;  /* 0x0000004b67577211 */ /* 0x080fe400028f0eff */
[-C--:B------:R-:W-:Y:S01]  /*0d70*/  IADD3 R6, P1, PT, R21, R74.reuse, RZ ;  /* 0x0000004a15067210 */ /* 0x080fe20007f3e0ff */
[----:B------:R-:W5:Y:S01]  /*0d80*/  LDG.E.U8 R15, desc[UR30][R68.64] ;  /* 0x0000001e440f7981 */ /* 0x000f62000c1e1100 */
[----:B------:R-:W-:Y:S02]  /*0d90*/  IADD3 R100, P5, PT, R117, R74, RZ ;  /* 0x0000004a75647210 */ /* 0x000fe40007fbe0ff */
[-C--:B------:R-:W-:Y:S01]  /*0da0*/  LEA.HI.X.SX32 R23, R55, R75.reuse, 0x1, P2 ;  /* 0x0000004b37177211 */ /* 0x080fe200010f0eff */
[----:B------:R-:W5:Y:S01]  /*0db0*/  LDG.E.U8 R27, desc[UR30][R86.64] ;  /* 0x0000001e561b7981 */ /* 0x000f62000c1e1100 */
[----:B------:R-:W-:-:S02]  /*0dc0*/  LEA.HI.X.SX32 R55, R85, R75, 0x1, P3 ;  /* 0x0000004b55377211 */ /* 0x000fc400018f0eff */
[-C--:B------:R-:W-:Y:S01]  /*0dd0*/  LEA.HI.X.SX32 R85, R101, R75.reuse, 0x1, P4 ;  /* 0x0000004b65557211 */ /* 0x080fe200020f0eff */
[----:B------:R-:W5:Y:S01]  /*0de0*/  LDG.E.U8 R22, desc[UR30][R22.64] ;  /* 0x0000001e16167981 */ /* 0x000f62000c1e1100 */
[-C--:B------:R-:W-:Y:S02]  /*0df0*/  LEA.HI.X.SX32 R89, R105, R75.reuse, 0x1, P6 ;  /* 0x0000004b69597211 */ /* 0x080fe400030f0eff */
[-C--:B------:R-:W-:Y:S01]  /*0e00*/  LEA.HI.X.SX32 R7, R21, R75.reuse, 0x1, P1 ;  /* 0x0000004b15077211 */ /* 0x080fe200008f0eff */
[----:B------:R-:W5:Y:S01]  /*0e10*/  LDG.E.U8 R55, desc[UR30][R54.64] ;  /* 0x0000001e36377981 */ /* 0x000f62000c1e1100 */
[-C--:B------:R-:W-:Y:S02]  /*0e20*/  IADD3 R102, P6, PT, R119, R74.reuse, RZ ;  /* 0x0000004a77667210 */ /* 0x080fe40007fde0ff */
[----:B------:R-:W-:Y:S01]  /*0e30*/  LEA.HI.X.SX32 R101, R117, R75, 0x1, P5 ;  /* 0x0000004b75657211 */ /* 0x000fe200028f0eff */
[----:B------:R-:W5:Y:S01]  /*0e40*/  LDG.E.U8 R25, desc[UR30][R84.64] ;  /* 0x0000001e54197981 */ /* 0x000f62000c1e1100 */
[----:B------:R-:W-:-:S02]  /*0e50*/  IADD3 R20, P1, PT, R39, R74, RZ ;  /* 0x0000004a27147210 */ /* 0x000fc40007f3e0ff */
[-C--:B------:R-:W-:Y:S01]  /*0e60*/  IADD3 R118, P5, PT, R131, R74.reuse, RZ ;  /* 0x0000004a83767210 */ /* 0x080fe20007fbe0ff */
[----:B------:R3:W5:Y:S01]  /*0e70*/  LDG.E.U8 R116, desc[UR30][R70.64] ;  /* 0x0000001e46747981 */ /* 0x000762000c1e1100 */
[-C--:B------:R-:W-:Y:S02]  /*0e80*/  LEA.HI.X.SX32 R103, R119, R75.reuse, 0x1, P6 ;  /* 0x0000004b77677211 */ /* 0x080fe400030f0eff */
[-C--:B------:R-:W-:Y:S01]  /*0e90*/  LEA.HI.X.SX32 R21, R39, R75.reuse, 0x1, P1 ;  /* 0x0000004b27157211 */ /* 0x080fe200008f0eff */
[----:B------:R-:W5:Y:S01]  /*0ea0*/  LDG.E.U8 R6, desc[UR30][R6.64] ;  /* 0x0000001e06067981 */ /* 0x000f62000c1e1100 */
[-C--:B------:R-:W-:Y:S02]  /*0eb0*/  LEA.HI.X.SX32 R119, R131, R75.reuse, 0x1, P5 ;  /* 0x0000004b83777211 */ /* 0x080fe400028f0eff */
[-C--:B------:R-:W-:Y:S01]  /*0ec0*/  IADD3 R34, P1, PT, R81, R74.reuse, RZ ;  /* 0x0000004a51227210 */ /* 0x080fe20007f3e0ff */
[----:B------:R-:W5:Y:S01]  /*0ed0*/  LDG.E.U8 R20, desc[UR30][R20.64] ;  /* 0x0000001e14147981 */ /* 0x000f62000c1e1100 */
[----:B------:R-:W-:Y:S01]  /*0ee0*/  SHF.R.U32.HI R5, RZ, 0x6, R2 ;  /* 0x00000006ff057819 */ /* 0x000fe20000011602 */
[----:B---3--:R-:W3:Y:S01]  /*0ef0*/  LDC.64 R70, c[0x0][0x388] ;  /* 0x0000e200ff467b82 */ /* 0x008ee20000000a00 */
[----:B------:R-:W-:Y:S01]  /*0f00*/  IADD3 R38, P2, PT, R83, R74, RZ ;  /* 0x0000004a53267210 */ /* 0x000fe20007f5e0ff */
[----:B------:R4:W5:Y:S01]  /*0f10*/  LDG.E.U8 R119, desc[UR30][R118.64] ;  /* 0x0000001e76777981 */ /* 0x000962000c1e1100 */
[----:B------:R-:W-:-:S02]  /*0f20*/  LEA.HI.X.SX32 R35, R81, R75, 0x1, P1 ;  /* 0x0000004b51237211 */ /* 0x000fc400008f0eff */
[-C--:B------:R-:W-:Y:S01]  /*0f30*/  LEA.HI.X.SX32 R39, R83, R75.reuse, 0x1, P2 ;  /* 0x0000004b53277211 */ /* 0x080fe200010f0eff */
[----:B------:R-:W5:Y:S01]  /*0f40*/  LDG.E.U8 R48, desc[UR30][R48.64] ;  /* 0x0000001e30307981 */ /* 0x000f62000c1e1100 */
[-C--:B------:R-:W-:Y:S02]  /*0f50*/  IADD3 R78, P1, PT, R95, R74.reuse, RZ ;  /* 0x0000004a5f4e7210 */ /* 0x080fe40007f3e0ff */
[-C--:B------:R-:W-:Y:S01]  /*0f60*/  IADD3 R80, P2, PT, R97, R74.reuse, RZ ;  /* 0x0000004a61507210 */ /* 0x080fe20007f5e0ff */
[----:B------:R2:W5:Y:S01]  /*0f70*/  LDG.E.U8 R35, desc[UR30][R34.64] ;  /* 0x0000001e22237981 */ /* 0x000562000c1e1100 */
[----:B------:R-:W-:Y:S02]  /*0f80*/  IADD3 R82, P3, PT, R99, R74, RZ ;  /* 0x0000004a63527210 */ /* 0x000fe40007f7e0ff */
[----:B----4-:R-:W-:Y:S01]  /*0f90*/  SGXT.U32 R118, R5, 0x1 ;  /* 0x000000010576781a */ /* 0x010fe20000000000 */
[----:B------:R4:W5:Y:S01]  /*0fa0*/  LDG.E.U8 R39, desc[UR30][R38.64] ;  /* 0x0000001e26277981 */ /* 0x000962000c1e1100 */
[----:B------:R-:W-:-:S02]  /*0fb0*/  LEA.HI.X.SX32 R79, R95, R75, 0x1, P1 ;  /* 0x0000004b5f4f7211 */ /* 0x000fc400008f0eff */
[-C--:B------:R-:W-:Y:S01]  /*0fc0*/  LEA.HI.X.SX32 R81, R97, R75.reuse, 0x1, P2 ;  /* 0x0000004b61517211 */ /* 0x080fe200010f0eff */
[----:B------:R-:W5:Y:S01]  /*0fd0*/  LDG.E.U8 R12, desc[UR30][R12.64] ;  /* 0x0000001e0c0c7981 */ /* 0x000f62000c1e1100 */
[----:B------:R-:W-:Y:S01]  /*0fe0*/  LEA.HI.X.SX32 R83, R99, R75, 0x1, P3 ;  /* 0x0000004b63537211 */ /* 0x000fe200018f0eff */
[----:B--2---:R-:W-:Y:S01]  /*0ff0*/  IMAD R34, R118, R73, RZ ;  /* 0x0000004976227224 */ /* 0x004fe200078e02ff */
[-C--:B------:R-:W-:Y:S01]  /*1000*/  IADD3 R90, P0, PT, R107, R74.reuse, RZ ;  /* 0x0000004a6b5a7210 */ /* 0x080fe20007f1e0ff */
[----:B------:R-:W5:Y:S01]  /*1010*/  LDG.E.U8 R19, desc[UR30][R78.64] ;  /* 0x0000001e4e137981 */ /* 0x000f62000c1e1100 */
[-C--:B------:R-:W-:Y:S01]  /*1020*/  IADD3 R92, P1, PT, R109, R74.reuse, RZ ;  /* 0x0000004a6d5c7210 */ /* 0x080fe20007f3e0ff */
[----:B----4-:R-:W-:Y:S01]  /*1030*/  IMAD R38, R73, 0x2, R34 ;  /* 0x0000000249267824 */ /* 0x010fe200078e0222 */
[-C--:B------:R-:W-:Y:S01]  /*1040*/  IADD3 R94, P2, PT, R111, R74.reuse, RZ ;  /* 0x0000004a6f5e7210 */ /* 0x080fe20007f5e0ff */
[----:B------:R-:W5:Y:S01]  /*1050*/  LDG.E.U8 R21, desc[UR30][R80.64] ;  /* 0x0000001e50157981 */ /* 0x000f62000c1e1100 */
[-C--:B------:R-:W-:Y:S01]  /*1060*/  IADD3 R96, P3, PT, R113, R74.reuse, RZ ;  /* 0x0000004a71607210 */ /* 0x080fe20007f7e0ff */
[----:B------:R-:W-:Y:S01]  /*1070*/  IMAD R54, R73, 0x2, R38 ;  /* 0x0000000249367824 */ /* 0x000fe200078e0226 */
[----:B------:R-:W-:Y:S01]  /*1080*/  IADD3 R98, P4, PT, R115, R74, RZ ;  /* 0x0000004a73627210 */ /* 0x000fe20007f9e0ff */
[----:B------:R-:W5:Y:S01]  /*1090*/  LDG.E.U8 R23, desc[UR30][R82.64] ;  /* 0x0000001e52177981 */ /* 0x000f62000c1e1100 */
[-C--:B------:R-:W-:Y:S01]  /*10a0*/  LEA.HI.X.SX32 R91, R107, R75.reuse, 0x1, P0 ;  /* 0x0000004b6b5b7211 */ /* 0x080fe200000f0eff */
[----:B------:R-:W-:Y:S01]  /*10b0*/  IMAD R58, R73, 0x2, R54 ;  /* 0x00000002493a7824 */ /* 0x000fe200078e0236 */
[-C--:B------:R-:W-:Y:S01]  /*10c0*/  LEA.HI.X.SX32 R93, R109, R75.reuse, 0x1, P1 ;  /* 0x0000004b6d5d7211 */ /* 0x080fe200008f0eff */
[----:B------:R-:W5:Y:S01]  /*10d0*/  LDG.E.U8 R8, desc[UR30][R8.64] ;  /* 0x0000001e08087981 */ /* 0x000f62000c1e1100 */
[----:B------:R-:W-:-:S02]  /*10e0*/  LEA.HI.X.SX32 R95, R111, R75, 0x1, P2 ;  /* 0x0000004b6f5f7211 */ /* 0x000fc400010f0eff */
[-C--:B------:R-:W-:Y:S01]  /*10f0*/  LEA.HI.X.SX32 R97, R113, R75.reuse, 0x1, P3 ;  /* 0x0000004b71617211 */ /* 0x080fe200018f0eff */
[----:B------:R-:W5:Y:S01]  /*1100*/  LDG.E.U8 R10, desc[UR30][R10.64] ;  /* 0x0000001e0a0a7981 */ /* 0x000f62000c1e1100 */
[----:B------:R-:W-:Y:S02]  /*1110*/  LEA.HI.X.SX32 R99, R115, R75, 0x1, P4 ;  /* 0x0000004b73637211 */ /* 0x000fe400020f0eff */
[-C--:B------:R-:W-:Y:S01]  /*1120*/  IADD3 R104, P0, PT, R121, R74.reuse, RZ ;  /* 0x0000004a79687210 */ /* 0x080fe20007f1e0ff */
[----:B------:R-:W5:Y:S01]  /*1130*/  LDG.E.U8 R66, desc[UR30][R66.64] ;  /* 0x0000001e42427981 */ /* 0x000f62000c1e1100 */
[-C--:B------:R-:W-:Y:S02]  /*1140*/  IADD3 R106, P1, PT, R123, R74.reuse, RZ ;  /* 0x0000004a7b6a7210 */ /* 0x080fe40007f3e0ff */
[-C--:B------:R-:W-:Y:S01]  /*1150*/  IADD3 R108, P2, PT, R125, R74.reuse, RZ ;  /* 0x0000004a7d6c7210 */ /* 0x080fe20007f5e0ff */
[----:B------:R-:W5:Y:S01]  /*1160*/  LDG.E.U8 R62, desc[UR30][R62.64] ;  /* 0x0000001e3e3e7981 */ /* 0x000f62000c1e1100 */
[----:B------:R-:W-:-:S02]  /*1170*/  IADD3 R110, P3, PT, R127, R74, RZ ;  /* 0x0000004a7f6e7210 */ /* 0x000fc40007f7e0ff */
[-C--:B------:R-:W-:Y:S01]  /*1180*/  IADD3 R112, P4, PT, R129, R74.reuse, RZ ;  /* 0x0000004a81707210 */ /* 0x080fe20007f9e0ff */
[----:B------:R-:W5:Y:S01]  /*1190*/  LDG.E.U8 R60, desc[UR30][R60.64] ;  /* 0x0000001e3c3c7981 */ /* 0x000f62000c1e1100 */
[----:B------:R-:W-:Y:S01]  /*11a0*/  IADD3 R120, P6, PT, R133, R74, RZ ;  /* 0x0000004a85787210 */ /* 0x000fe20007fde0ff */
[----:B------:R-:W-:Y:S01]  /*11b0*/  IMAD R64, R73, 0x2, R58 ;  /* 0x0000000249407824 */ /* 0x000fe200078e023a */
[-C--:B------:R-:W-:Y:S01]  /*11c0*/  LEA.HI.X.SX32 R105, R121, R75.reuse, 0x1, P0 ;  /* 0x0000004b79697211 */ /* 0x080fe200000f0eff */
[----:B------:R2:W5:Y:S01]  /*11d0*/  LDG.E.U8 R115, desc[UR30][R76.64] ;  /* 0x0000001e4c737981 */ /* 0x000562000c1e1100 */
[-C--:B------:R-:W-:Y:S02]  /*11e0*/  LEA.HI.X.SX32 R107, R123, R75.reuse, 0x1, P1 ;  /* 0x0000004b7b6b7211 */ /* 0x080fe400008f0eff */
[-C--:B------:R-:W-:Y:S01]  /*11f0*/  LEA.HI.X.SX32 R109, R125, R75.reuse, 0x1, P2 ;  /* 0x0000004b7d6d7211 */ /* 0x080fe200010f0eff */
[----:B------:R-:W5:Y:S01]  /*1200*/  LDG.E.U8 R31, desc[UR30][R90.64] ;  /* 0x0000001e5a1f7981 */ /* 0x000f62000c1e1100 */
[----:B------:R-:W-:-:S02]  /*1210*/  LEA.HI.X.SX32 R111, R127, R75, 0x1, P3 ;  /* 0x0000004b7f6f7211 */ /* 0x000fc400018f0eff */
[----:B------:R-:W-:Y:S01]  /*1220*/  LEA.HI.X.SX32 R113, R129, R75, 0x1, P4 ;  /* 0x0000004b81717211 */ /* 0x000fe200020f0eff */
[----:B------:R-:W5:Y:S01]  /*1230*/  LDG.E.U8 R56, desc[UR30][R56.64] ;  /* 0x0000001e38387981 */ /* 0x000f62000c1e1100 */
[-C--:B------:R-:W-:Y:S02]  /*1240*/  IADD3 R122, P0, PT, R135, R74.reuse, RZ ;  /* 0x0000004a877a7210 */ /* 0x080fe40007f1e0ff */
[-C--:B------:R-:W-:Y:S01]  /*1250*/  IADD3 R124, P1, PT, R137, R74.reuse, RZ ;  /* 0x0000004a897c7210 */ /* 0x080fe20007f3e0ff */
[----:B------:R-:W5:Y:S01]  /*1260*/  LDG.E.U8 R44, desc[UR30][R44.64] ;  /* 0x0000001e2c2c7981 */ /* 0x000f62000c1e1100 */
[-C--:B------:R-:W-:Y:S02]  /*1270*/  IADD3 R126, P2, PT, R139, R74.reuse, RZ ;  /* 0x0000004a8b7e7210 */ /* 0x080fe40007f5e0ff */
[-C--:B------:R-:W-:Y:S01]  /*1280*/  IADD3 R128, P3, PT, R141, R74.reuse, RZ ;  /* 0x0000004a8d807210 */ /* 0x080fe20007f7e0ff */
[----:B------:R-:W5:Y:S01]  /*1290*/  LDG.E.U8 R46, desc[UR30][R46.64] ;  /* 0x0000001e2e2e7981 */ /* 0x000f62000c1e1100 */
[----:B------:R-:W-:-:S02]  /*12a0*/  IADD3 R130, P4, PT, R143, R74, RZ ;  /* 0x0000004a8f827210 */ /* 0x000fc40007f9e0ff */
[-C--:B------:R-:W-:Y:S01]  /*12b0*/  IADD3 R132, P5, PT, R145, R74.reuse, RZ ;  /* 0x0000004a91847210 */ /* 0x080fe20007fbe0ff */
[----:B------:R-:W-:Y:S01]  /*12c0*/  IMAD R68, R73, 0x2, R64 ;  /* 0x0000000249447824 */ /* 0x000fe200078e0240 */
[-C--:B------:R-:W-:Y:S01]  /*12d0*/  LEA.HI.X.SX32 R121, R133, R75.reuse, 0x1, P6 ;  /* 0x0000004b85797211 */ /* 0x080fe200030f0eff */
[----:B------:R-:W5:Y:S01]  /*12e0*/  LDG.E.U8 R33, desc[UR30][R92.64] ;  /* 0x0000001e5c217981 */ /* 0x000f62000c1e1100 */
[----:B------:R-:W-:Y:S02]  /*12f0*/  IADD3 R74, P6, PT, R147, R74, RZ ;  /* 0x0000004a934a7210 */ /* 0x000fe40007fde0ff */
[-C--:B------:R-:W-:Y:S01]  /*1300*/  LEA.HI.X.SX32 R123, R135, R75.reuse, 0x1, P0 ;  /* 0x0000004b877b7211 */ /* 0x080fe200000f0eff */
[----:B------:R-:W5:Y:S01]  /*1310*/  LDG.E.U8 R37, desc[UR30][R94.64] ;  /* 0x0000001e5e257981 */ /* 0x000f62000c1e1100 */
[-C--:B------:R-:W-:Y:S02]  /*1320*/  LEA.HI.X.SX32 R125, R137, R75.reuse, 0x1, P1 ;  /* 0x0000004b897d7211 */ /* 0x080fe400008f0eff */
[-C--:B------:R-:W-:Y:S01]  /*1330*/  LEA.HI.X.SX32 R127, R139, R75.reuse, 0x1, P2 ;  /* 0x0000004b8b7f7211 */ /* 0x080fe200010f0eff */
[----:B------:R-:W5:Y:S01]  /*1340*/  LDG.E.U8 R50, desc[UR30][R50.64] ;  /* 0x0000001e32327981 */ /* 0x000f62000c1e1100 */
[----:B------:R-:W-:-:S02]  /*1350*/  LEA.HI.X.SX32 R129, R141, R75, 0x1, P3 ;  /* 0x0000004b8d817211 */ /* 0x000fc400018f0eff */
[-C--:B------:R-:W-:Y:S01]  /*1360*/  LEA.HI.X.SX32 R131, R143, R75.reuse, 0x1, P4 ;  /* 0x0000004b8f837211 */ /* 0x080fe200020f0eff */
[----:B--2---:R-:W-:Y:S01]  /*1370*/  IMAD R76, R73, 0x2, R68 ;  /* 0x00000002494c7824 */ /* 0x004fe200078e0244 */
[-C--:B------:R-:W-:Y:S01]  /*1380*/  LEA.HI.X.SX32 R133, R145, R75.reuse, 0x1, P5 ;  /* 0x0000004b91857211 */ /* 0x080fe200028f0eff */
[----:B------:R-:W5:Y:S01]  /*1390*/  LDG.E.U8 R121, desc[UR30][R120.64] ;  /* 0x0000001e78797981 */ /* 0x000f62000c1e1100 */
[----:B------:R-:W-:-:S03]  /*13a0*/  LEA.HI.X.SX32 R75, R147, R75, 0x1, P6 ;  /* 0x0000004b934b7211 */ /* 0x000fc600030f0eff */
[----:B------:R-:W5:Y:S04]  /*13b0*/  LDG.E.U8 R123, desc[UR30][R122.64] ;  /* 0x0000001e7a7b7981 */ /* 0x000f68000c1e1100 */
[----:B------:R2:W5:Y:S01]  /*13c0*/  LDG.E.U8 R153, desc[UR30][R74.64] ;  /* 0x0000001e4a997981 */ /* 0x000562000c1e1100 */
[----:B------:R-:W-:-:S03]  /*13d0*/  LOP3.LUT R117, R2, 0x3f, RZ, 0xc0, !PT ;  /* 0x0000003f02757812 */ /* 0x000fc600078ec0ff */
[----:B------:R4:W5:Y:S01]  /*13e0*/  LDG.E.U8 R125, desc[UR30][R124.64] ;  /* 0x0000001e7c7d7981 */ /* 0x000962000c1e1100 */
[----:B------:R-:W-:Y:S01]  /*13f0*/  IMAD R5, R72, UR15, RZ ;  /* 0x0000000f48057c24 */ /* 0x000fe2000f8e02ff */
[----:B0-----:R-:W-:Y:S02]  /*1400*/  R2UR UR12, R114 ;  /* 0x00000000720c72ca */ /* 0x001fe400000e0000 */
[----:B------:R-:W-:Y:S01]  /*1410*/  LEA.HI R69, R2, 0x3e, RZ, 0x1a ;  /* 0x0000003e02457811 */ /* 0x000fe200078fd0ff */
[----:B------:R-:W5:Y:S01]  /*1420*/  LDG.E.U8 R49, desc[UR30][R104.64] ;  /* 0x0000001e68317981 */ /* 0x000f62000c1e1100 */
[----:B--2---:R-:W-:-:S03]  /*1430*/  IMAD R74, R73, 0x4, R76 ;  /* 0x00000004494a7824 */ /* 0x004fc600078e024c */
[----:B------:R0:W5:Y:S01]  /*1440*/  LDG.E.U8 R151, desc[UR30][R132.64] ;  /* 0x0000001e84977981 */ /* 0x000162000c1e1100 */
[C---:B------:R-:W-:Y:S01]  /*1450*/  IMAD R78, R73.reuse, 0x2, R74 ;  /* 0x00000002494e7824 */ /* 0x040fe200078e024a */
[----:B------:R-:W-:Y:S02]  /*1460*/  SHF.R.U32.HI R9, RZ, 0x5, R2 ;  /* 0x00000005ff097819 */ /* 0x000fe40000011602 */
[----:B------:R2:W5:Y:S01]  /*1470*/  LDG.E.U8 R149, desc[UR30][R130.64] ;  /* 0x0000001e82957981 */ /* 0x000562000c1e1100 */
[----:B------:R-:W-:-:S03]  /*1480*/  IMAD R80, R73, 0x2, R78 ;  /* 0x0000000249507824 */ /* 0x000fc600078e024e */
[----:B------:R-:W5:Y:S01]  /*1490*/  LDG.E.U8 R57, desc[UR30][R110.64] ;  /* 0x0000001e6e397981 */ /* 0x000f62000c1e1100 */
[----:B------:R-:W-:-:S03]  /*14a0*/  IMAD R82, R73, 0x2, R80 ;  /* 0x0000000249527824 */ /* 0x000fc600078e0250 */
[----:B------:R-:W5:Y:S01]  /*14b0*/  LDG.E.U8 R61, desc[UR30][R112.64] ;  /* 0x0000001e703d7981 */ /* 0x000f62000c1e1100 */
[----:B------:R-:W-:-:S03]  /*14c0*/  IMAD R84, R73, 0x2, R82 ;  /* 0x0000000249547824 */ /* 0x000fc600078e0252 */
[----:B------:R-:W5:Y:S01]  /*14d0*/  LDG.E.U8 R63, desc[UR30][R126.64] ;  /* 0x0000001e7e3f7981 */ /* 0x000f62000c1e1100 */
[----:B------:R-:W-:-:S03]  /*14e0*/  IMAD R86, R73, 0x2, R84 ;  /* 0x0000000249567824 */ /* 0x000fc600078e0254 */
[----:B------:R0:W5:Y:S01]  /*14f0*/  LDG.E.U8 R67, desc[UR30][R128.64] ;  /* 0x0000001e80437981 */ /* 0x000162000c1e1100 */
[----:B------:R-:W-:-:S03]  /*1500*/  IMAD R90, R73, 0x2, R86 ;  /* 0x00000002495a7824 */ /* 0x000fc600078e0256 */
[----:B------:R-:W5:Y:S01]  /*1510*/  LDG.E.U8 R52, desc[UR30][R52.64] ;  /* 0x0000001e34347981 */ /* 0x000f62000c1e1100 */
[----:B------:R-:W-:-:S03]  /*1520*/  IMAD R92, R73, 0x4, R90 ;  /* 0x00000004495c7824 */ /* 0x000fc600078e025a */
[----:B------:R-:W5:Y:S01]  /*1530*/  LDG.E.U8 R45, desc[UR30][R100.64] ;  /* 0x0000001e642d7981 */ /* 0x000f62000c1e1100 */
[----:B------:R-:W-:-:S03]  /*1540*/  IMAD R94, R73, 0x2, R92 ;  /* 0x00000002495e7824 */ /* 0x000fc600078e025c */
[----:B------:R-:W5:Y:S01]  /*1550*/  LDG.E.U8 R47, desc[UR30][R102.64] ;  /* 0x0000001e662f7981 */ /* 0x000f62000c1e1100 */
[----:B------:R-:W-:Y:S02]  /*1560*/  IMAD R120, R73, 0x2, R94 ;  /* 0x0000000249787824 */ /* 0x000fe400078e025e */
[----:B-1----:R-:W-:Y:S01]  /*1570*/  IMAD R7, R117, UR4, RZ ;  /* 0x0000000475077c24 */ /* 0x002fe2000f8e02ff */
[C---:B------:R-:W-:Y:S01]  /*1580*/  LEA.HI R114, R2.reuse, 0xe, RZ, 0x1a ;  /* 0x0000000e02727811 */ /* 0x040fe200078fd0ff */
[C---:B------:R-:W-:Y:S01]  /*1590*/  IMAD R122, R73.reuse, 0x2, R120 ;  /* 0x00000002497a7824 */ /* 0x040fe200078e0278 */
[----:B------:R-:W5:Y:S03]  /*15a0*/  LDG.E.U8 R51, desc[UR30][R106.64] ;  /* 0x0000001e6a337981 */ /* 0x000f66000c1e1100 */
[C---:B----4-:R-:W-:Y:S01]  /*15b0*/  IMAD R124, R73.reuse, 0x2, R122 ;  /* 0x00000002497c7824 */ /* 0x050fe200078e027a */
[----:B------:R-:W5:Y:S03]  /*15c0*/  LDG.E.U8 R40, desc[UR30][R40.64] ;  /* 0x0000001e28287981 */ /* 0x000f66000c1e1100 */
[C---:B------:R-:W-:Y:S01]  /*15d0*/  IMAD R148, R73.reuse, 0x2, R124 ;  /* 0x0000000249947824 */ /* 0x040fe200078e027c */
[----:B------:R-:W5:Y:S03]  /*15e0*/  LDG.E.U8 R42, desc[UR30][R42.64] ;  /* 0x0000001e2a2a7981 */ /* 0x000f66000c1e1100 */
[----:B------:R-:W-:Y:S01]  /*15f0*/  IMAD R150, R73, 0x2, R148 ;  /* 0x0000000249967824 */ /* 0x000fe200078e0294 */
[----:B---3--:R-:W-:Y:S01]  /*1600*/  IADD3 R75, P0, P1, R7, R70, R5 ;  /* 0x00000046074b7210 */ /* 0x008fe2000791e005 */
[----:B------:R-:W-:Y:S01]  /*1610*/  IMAD R13, R69, R73, RZ ;  /* 0x00000049450d7224 */ /* 0x000fe200078e02ff */
[----:B------:R-:W-:Y:S01]  /*1620*/  SHF.R.S32.HI R7, RZ, 0x1f, R7 ;  /* 0x0000001fff077819 */ /* 0x000fe20000011407 */
[C---:B------:R-:W-:Y:S01]  /*1630*/  IMAD R152, R73.reuse, 0x4, R150 ;  /* 0x0000000449987824 */ /* 0x040fe200078e0296 */
[----:B------:R-:W-:Y:S01]  /*1640*/  SHF.R.S32.HI R70, RZ, 0x1f, R5 ;  /* 0x0000001fff467819 */ /* 0x000fe20000011405 */
[----:B------:R1:W5:Y:S02]  /*1650*/  LDG.E.U8 R53, desc[UR30][R108.64] ;  /* 0x0000001e6c357981 */ /* 0x000364000c1e1100 */
[----:B------:R-:W-:Y:S01]  /*1660*/  IMAD R154, R73, 0x2, R152 ;  /* 0x00000002499a7824 */ /* 0x000fe200078e0298 */
[----:B------:R-:W-:Y:S01]  /*1670*/  IADD3.X R155, PT, PT, R7, R71, R70, P0, P1 ;  /* 0x00000047079b7210 */ /* 0x000fe200007e2446 */
[----:B------:R-:W5:Y:S01]  /*1680*/  LDG.E.U8 R41, desc[UR30][R96.64] ;  /* 0x0000001e60297981 */ /* 0x000f62000c1e1100 */
[----:B------:R-:W-:Y:S01]  /*1690*/  LEA.HI R71, R2, 0x1e, RZ, 0x1a ;  /* 0x0000001e02477811 */ /* 0x000fe200078fd0ff */
[----:B------:R-:W-:-:S02]  /*16a0*/  IMAD R156, R73, 0x2, R154 ;  /* 0x00000002499c7824 */ /* 0x000fc400078e029a */
[-C--:B------:R-:W-:Y:S01]  /*16b0*/  IMAD R5, R114, R73.reuse, RZ ;  /* 0x0000004972057224 */ /* 0x080fe200078e02ff */
[----:B------:R-:W-:Y:S01]  /*16c0*/  R2UR UR24, R9 ;  /* 0x00000000091872ca */ /* 0x000fe200000e0000 */
[----:B------:R-:W-:Y:S01]  /*16d0*/  IMAD R7, R71, R73, RZ ;  /* 0x0000004947077224 */ /* 0x000fe200078e02ff */
[----:B------:R3:W5:Y:S01]  /*16e0*/  LDG.E.U8 R43, desc[UR30][R98.64] ;  /* 0x0000001e622b7981 */ /* 0x000762000c1e1100 */
[----:B------:R-:W-:Y:S01]  /*16f0*/  IMAD R158, R73, 0x2, R156 ;  /* 0x00000002499e7824 */ /* 0x000fe200078e029c */
[-C--:B------:R-:W-:Y:S02]  /*1700*/  IADD3 R146, P1, PT, R34, R75.reuse, RZ ;  /* 0x0000004b22927210 */ /* 0x080fe40007f3e0ff */
[-C--:B0-----:R-:W-:Y:S01]  /*1710*/  IADD3 R132, P2, PT, R5, R75.reuse, RZ ;  /* 0x0000004b05847210 */ /* 0x081fe20007f5e0ff */
[----:B------:R-:W-:Y:S01]  /*1720*/  IMAD R160, R73, 0x2, R158 ;  /* 0x0000000249a07824 */ /* 0x000fe200078e029e */
[----:B------:R-:W-:Y:S01]  /*1730*/  IADD3 R104, P3, PT, R7, R75, RZ ;  /* 0x0000004b07687210 */ /* 0x000fe20007f7e0ff */
[----:B------:R-:W5:Y:S01]  /*1740*/  LDG.E.U8 R28, desc[UR30][R28.64] ;  /* 0x0000001e1c1c7981 */ /* 0x000f62000c1e1100 */
[----:B------:R-:W-:Y:S01]  /*1750*/  LEA.HI R70, R2, 0x2e, RZ, 0x1a ;  /* 0x0000002e02467811 */ /* 0x000fe200078fd0ff */
[----:B------:R-:W-:Y:S01]  /*1760*/  IMAD R162, R73, 0x2, R160 ;  /* 0x0000000249a27824 */ /* 0x000fe200078e02a0 */
[----:B------:R-:W-:-:S02]  /*1770*/  LEA.HI.X.SX32 R147, R34, R155, 0x1, P1 ;  /* 0x0000009b22937211 */ /* 0x000fc400008f0eff */
[-C--:B------:R-:W-:Y:S02]  /*1780*/  LEA.HI.X.SX32 R133, R5, R155.reuse, 0x1, P2 ;  /* 0x0000009b05857211 */ /* 0x080fe400010f0eff */
[----:B------:R-:W-:Y:S02]  /*1790*/  LEA.HI.X.SX32 R105, R7, R155, 0x1, P3 ;  /* 0x0000009b07697211 */ /* 0x000fe400018f0eff */
[-C--:B------:R-:W-:Y:S01]  /*17a0*/  IADD3 R72, P0, PT, R13, R75.reuse, RZ ;  /* 0x0000004b0d487210 */ /* 0x080fe20007f1e0ff */
[----:B------:R0:W5:Y:S01]  /*17b0*/  LDG.E.U8 R29, desc[UR30][R88.64] ;  /* 0x0000001e581d7981 */ /* 0x000162000c1e1100 */
[-C--:B------:R-:W-:Y:S02]  /*17c0*/  IADD3 R144, P1, PT, R38, R75.reuse, RZ ;  /* 0x0000004b26907210 */ /* 0x080fe40007f3e0ff */
[-C--:B------:R-:W-:Y:S02]  /*17d0*/  IADD3 R142, P2, PT, R54, R75.reuse, RZ ;  /* 0x0000004b368e7210 */ /* 0x080fe40007f5e0ff */
[----:B------:R-:W-:Y:S01]  /*17e0*/  IADD3 R140, P3, PT, R58, R75, RZ ;  /* 0x0000004b3a8c7210 */ /* 0x000fe20007f7e0ff */
[----:B------:R-:W-:Y:S01]  /*17f0*/  IMAD R9, R70, R73, RZ ;  /* 0x0000004946097224 */ /* 0x000fe200078e02ff */
[-C--:B------:R-:W-:Y:S01]  /*1800*/  LEA.HI.X.SX32 R145, R38, R155.reuse, 0x1, P1 ;  /* 0x0000009b26917211 */ /* 0x080fe200008f0eff */
[----:B------:R-:W-:Y:S01]  /*1810*/  IMAD R11, R73, 0x2, R162 ;  /* 0x00000002490b7824 */ /* 0x000fe200078e02a2 */
[----:B------:R-:W-:-:S02]  /*1820*/  LEA.HI.X.SX32 R73, R13, R155, 0x1, P0 ;  /* 0x0000009b0d497211 */ /* 0x000fc400000f0eff */
[-C--:B------:R-:W-:Y:S02]  /*1830*/  LEA.HI.X.SX32 R143, R54, R155.reuse, 0x1, P2 ;  /* 0x0000009b368f7211 */ /* 0x080fe400010f0eff */
[----:B------:R-:W-:Y:S02]  /*1840*/  LEA.HI.X.SX32 R141, R58, R155, 0x1, P3 ;  /* 0x0000009b3a8d7211 */ /* 0x000fe400018f0eff */
[-C--:B------:R-:W-:Y:S02]  /*1850*/  IADD3 R138, P0, PT, R64, R75.reuse, RZ ;  /* 0x0000004b408a7210 */ /* 0x080fe40007f1e0ff */
[-C--:B------:R-:W-:Y:S02]  /*1860*/  IADD3 R136, P1, PT, R68, R75.reuse, RZ ;  /* 0x0000004b44887210 */ /* 0x080fe40007f3e0ff */
[-C--:B------:R-:W-:Y:S02]  /*1870*/  IADD3 R134, P2, PT, R76, R75.reuse, RZ ;  /* 0x0000004b4c867210 */ /* 0x080fe40007f5e0ff */
[----:B--2---:R-:W-:-:S02]  /*1880*/  IADD3 R130, P3, PT, R74, R75, RZ ;  /* 0x0000004b4a827210 */ /* 0x004fc40007f7e0ff */
[-C--:B------:R-:W-:Y:S02]  /*1890*/  LEA.HI.X.SX32 R139, R64, R155.reuse, 0x1, P0 ;  /* 0x0000009b408b7211 */ /* 0x080fe400000f0eff */
[-C--:B------:R-:W-:Y:S02]  /*18a0*/  LEA.HI.X.SX32 R137, R68, R155.reuse, 0x1, P1 ;  /* 0x0000009b44897211 */ /* 0x080fe400008f0eff */
[-C--:B------:R-:W-:Y:S02]  /*18b0*/  LEA.HI.X.SX32 R135, R76, R155.reuse, 0x1, P2 ;  /* 0x0000009b4c877211 */ /* 0x080fe400010f0eff */
[----:B------:R-:W-:Y:S02]  /*18c0*/  LEA.HI.X.SX32 R131, R74, R155, 0x1, P3 ;  /* 0x0000009b4a837211 */ /* 0x000fe400018f0eff */
[-C--:B------:R-:W-:Y:S02]  /*18d0*/  IADD3 R128, P0, PT, R78, R75.reuse, RZ ;  /* 0x0000004b4e807210 */ /* 0x080fe40007f1e0ff */
[----:B------:R-:W-:-:S02]  /*18e0*/  IADD3 R126, P1, PT, R80, R75, RZ ;  /* 0x0000004b507e7210 */ /* 0x000fc40007f3e0ff */
[-C--:B------:R-:W-:Y:S02]  /*18f0*/  IADD3 R112, P2, PT, R82, R75.reuse, RZ ;  /* 0x0000004b52707210 */ /* 0x080fe40007f5e0ff */
[----:B------:R-:W-:Y:S02]  /*1900*/  IADD3 R110, P3, PT, R84, R75, RZ ;  /* 0x0000004b546e7210 */ /* 0x000fe40007f7e0ff */
[-C--:B------:R-:W-:Y:S02]  /*1910*/  LEA.HI.X.SX32 R129, R78, R155.reuse, 0x1, P0 ;  /* 0x0000009b4e817211 */ /* 0x080fe400000f0eff */
[-C--:B------:R-:W-:Y:S02]  /*1920*/  LEA.HI.X.SX32 R127, R80, R155.reuse, 0x1, P1 ;  /* 0x0000009b507f7211 */ /* 0x080fe400008f0eff */
[-C--:B------:R-:W-:Y:S02]  /*1930*/  LEA.HI.X.SX32 R113, R82, R155.reuse, 0x1, P2 ;  /* 0x0000009b52717211 */ /* 0x080fe400010f0eff */
[----:B------:R-:W-:-:S02]  /*1940*/  LEA.HI.X.SX32 R111, R84, R155, 0x1, P3 ;  /* 0x0000009b546f7211 */ /* 0x000fc400018f0eff */
[-C--:B-1----:R-:W-:Y:S02]  /*1950*/  IADD3 R108, P0, PT, R86, R75.reuse, RZ ;  /* 0x0000004b566c7210 */ /* 0x082fe40007f1e0ff */
[-C--:B------:R-:W-:Y:S02]  /*1960*/  IADD3 R106, P1, PT, R90, R75.reuse, RZ ;  /* 0x0000004b5a6a7210 */ /* 0x080fe40007f3e0ff */
[-C--:B------:R-:W-:Y:S02]  /*1970*/  IADD3 R102, P2, PT, R92, R75.reuse, RZ ;  /* 0x0000004b5c667210 */ /* 0x080fe40007f5e0ff */
[----:B------:R-:W-:Y:S02]  /*1980*/  IADD3 R100, P3, PT, R94, R75, RZ ;  /* 0x0000004b5e647210 */ /* 0x000fe40007f7e0ff */
[-C--:B------:R-:W-:Y:S02]  /*1990*/  LEA.HI.X.SX32 R109, R86, R155.reuse, 0x1, P0 ;  /* 0x0000009b566d7211 */ /* 0x080fe400000f0eff */
[----:B------:R-:W-:-:S02]  /*19a0*/  LEA.HI.X.SX32 R107, R90, R155, 0x1, P1 ;  /* 0x0000009b5a6b7211 */ /* 0x000fc400008f0eff */
[-C--:B------:R-:W-:Y:S02]  /*19b0*/  LEA.HI.X.SX32 R103, R92, R155.reuse, 0x1, P2 ;  /* 0x0000009b5c677211 */ /* 0x080fe400010f0eff */
[----:B------:R-:W-:Y:S02]  /*19c0*/  LEA.HI.X.SX32 R101, R94, R155, 0x1, P3 ;  /* 0x0000009b5e657211 */ /* 0x000fe400018f0eff */
[-C--:B---3--:R-:W-:Y:S02]  /*19d0*/  IADD3 R98, P0, PT, R120, R75.reuse, RZ ;  /* 0x0000004b78627210 */ /* 0x088fe40007f1e0ff */
[-C--:B------:R-:W-:Y:S02]  /*19e0*/  IADD3 R96, P1, PT, R122, R75.reuse, RZ ;  /* 0x0000004b7a607210 */ /* 0x080fe40007f3e0ff */
[-C--:B------:R-:W-:Y:S02]  /*19f0*/  IADD3 R94, P2, PT, R124, R75.reuse, RZ ;  /* 0x0000004b7c5e7210 */ /* 0x080fe40007f5e0ff */
[----:B------:R-:W-:-:S02]  /*1a00*/  IADD3 R92, P3, PT, R148, R75, RZ ;  /* 0x0000004b945c7210 */ /* 0x000fc40007f7e0ff */
        /* <DEDUP_REMOVED lines=12> */
[-C--:B0-----:R-:W-:Y:S02]  /*1ad0*/  IADD3 R88, P4, PT, R9, R75.reuse, RZ ;  /* 0x0000004b09587210 */ /* 0x081fe40007f9e0ff */
[-C--:B------:R-:W-:Y:S02]  /*1ae0*/  IADD3 R80, P0, PT, R158, R75.reuse, RZ ;  /* 0x0000004b9e507210 */ /* 0x080fe40007f1e0ff */
[-C--:B------:R-:W-:Y:S02]  /*1af0*/  IADD3 R78, P1, PT, R160, R75.reuse, RZ ;  /* 0x0000004ba04e7210 */ /* 0x080fe40007f3e0ff */
[-C--:B------:R-:W-:Y:S02]  /*1b00*/  IADD3 R76, P2, PT, R162, R75.reuse, RZ ;  /* 0x0000004ba24c7210 */ /* 0x080fe40007f5e0ff */
[----:B------:R-:W-:Y:S02]  /*1b10*/  IADD3 R74, P3, PT, R11, R75, RZ ;  /* 0x0000004b0b4a7210 */ /* 0x000fe40007f7e0ff */
[----:B------:R-:W-:-:S02]  /*1b20*/  LEA.HI.X.SX32 R89, R9, R155, 0x1, P4 ;  /* 0x0000009b09597211 */ /* 0x000fc400020f0eff */
[-C--:B------:R-:W-:Y:S02]  /*1b30*/  LEA.HI.X.SX32 R81, R158, R155.reuse, 0x1, P0 ;  /* 0x0000009b9e517211 */ /* 0x080fe400000f0eff */
[-C--:B------:R-:W-:Y:S02]  /*1b40*/  LEA.HI.X.SX32 R79, R160, R155.reuse, 0x1, P1 ;  /* 0x0000009ba04f7211 */ /* 0x080fe400008f0eff */
[-C--:B------:R-:W-:Y:S02]  /*1b50*/  LEA.HI.X.SX32 R77, R162, R155.reuse, 0x1, P2 ;  /* 0x0000009ba24d7211 */ /* 0x080fe400010f0eff */
[----:B------:R-:W-:Y:S02]  /*1b60*/  LEA.HI.X.SX32 R75, R11, R155, 0x1, P3 ;  /* 0x0000009b0b4b7211 */ /* 0x000fe400018f0eff */
[----:B------:R-:W-:Y:S01]  /*1b70*/  LOP3.LUT R155, R2, 0x7f, RZ, 0xc0, !PT ;  /* 0x0000007f029b7812 */ /* 0x000fe200078ec0ff */
[----:B------:R-:W-:Y:S06]  /*1b80*/  BRA.U UP0, `(.L_x_5) ;  /* 0x0000000100187547 */ /* 0x000fec000b800000 */
[----:B------:R-:W-:Y:S01]  /*1b90*/  ELECT P0, URZ, PT ;  /* 0x0000000000ff782f */ /* 0x000fe20003800000 */
[----:B------:R-:W-:Y:S01]  /*1ba0*/  IMAD.MOV.U32 R5, RZ, RZ, 0x1 ;  /* 0x00000001ff057424 */ /* 0x000fe200078e00ff */
[----:B------:R-:W-:Y:S01]  /*1bb0*/  UMOV UR4, 0x40 ;  /* 0x0000004000047882 */ /* 0x000fe20000000000 */
[----:B------:R-:W-:Y:S01]  /*1bc0*/  UVIRTCOUNT.DEALLOC.SMPOOL 0x80 ;  /* 0x000000800000784c */ /* 0x000fe20000000000 */
[----:B------:R-:W-:-:S09]  /*1bd0*/  ULEA UR4, UR6, UR4, 0x18 ;  /* 0x0000000406047291 */ /* 0x000fd2000f8ec0ff */
[----:B------:R0:W-:Y:S03]  /*1be0*/  @P0 STS.U8 [UR4], R5 ;  /* 0x00000005ff000988 */ /* 0x0001e60008000004 */
.L_x_5:
[C---:B0-----:R-:W-:Y:S01]  /*1bf0*/  LOP3.LUT R5, R155.reuse, 0x10, RZ, 0x3c, !PT ;  /* 0x000000109b057812 */ /* 0x041fe200078e3cff */
[----:B------:R-:W-:Y:S01]  /*1c00*/  USHF.L.U32 UR4, UR24, 0x15, URZ ;  /* 0x0000001518047899 */ /* 0x000fe200080006ff */
[----:B------:R-:W-:Y:S01]  /*1c10*/  LOP3.LUT R34, R155, 0x20, RZ, 0x3c, !PT ;  /* 0x000000209b227812 */ /* 0x000fe200078e3cff */
[----:B-----5:R-:W-:Y:S01]  /*1c20*/  STS.U8 [R155+UR13+0x400], R115 ;  /* 0x000400739b007988 */ /* 0x020fe2000800000d */
[----:B------:R-:W-:Y:S01]  /*1c30*/  LOP3.LUT P2, RZ, R2, 0x7f, RZ, 0xc0, !PT ;  /* 0x0000007f02ff7812 */ /* 0x000fe2000784c0ff */
[----:B------:R-:W-:Y:S01]  /*1c40*/  ULOP3.LUT UR4, UR4, 0x600000, URZ, 0xc0, !UPT ;  /* 0x0060000004047892 */ /* 0x000fe2000f8ec0ff */
[----:B------:R-:W-:Y:S01]  /*1c50*/  PRMT R7, RZ, 0x7610, R7 ;  /* 0x00007610ff077816 */ /* 0x000fe20000000007 */
[----:B------:R-:W-:Y:S01]  /*1c60*/  STS.U8 [R155+UR13+0x800], R116 ;  /* 0x000800749b007988 */ /* 0x000fe2000800000d */
[----:B------:R-:W-:Y:S01]  /*1c70*/  UMOV UR5, 0x1 ;  /* 0x0000000100057882 */ /* 0x000fe20000000000 */
[----:B------:R-:W-:Y:S02]  /*1c80*/  UIADD3 UR17, UPT, UPT, UR12, UR4, URZ ;  /* 0x000000040c117290 */ /* 0x000fe4000fffe0ff */
[----:B------:R-:W-:Y:S01]  /*1c90*/  STS.U8 [R155+UR13+0xc00], R66 ;  /* 0x000c00429b007988 */ /* 0x000fe2000800000d */
[----:B------:R-:W-:-:S03]  /*1ca0*/  UIADD3 UR32, UPT, UPT, UR14, 0x80, URZ ;  /* 0x000000800e207890 */ /* 0x000fc6000fffe0ff */
[----:B------:R-:W-:Y:S04]  /*1cb0*/  STS.U8 [R155+UR13+0x1000], R62 ;  /* 0x0010003e9b007988 */ /* 0x000fe8000800000d */
[----:B------:R-:W-:Y:S01]  /*1cc0*/  STS.U8 [R155+UR13+0x1400], R60 ;  /* 0x0014003c9b007988 */ /* 0x000fe2000800000d */
[----:B------:R-:W-:Y:S01]  /*1cd0*/  VOTEU.ALL UP1, P2 ;  /* 0x0000000000ff7886 */ /* 0x000fe20001020000 */
[----:B------:R-:W-:Y:S01]  /*1ce0*/  VOTEU.ALL UP2, P2 ;  /* 0x0000000000ff7886 */ /* 0x000fe20001040000 */
[----:B------:R-:W-:Y:S01]  /*1cf0*/  ISETP.LT.AND P0, PT, RZ, UR32, PT ;  /* 0x00000020ff007c0c */ /* 0x000fe2000bf01270 */
[----:B------:R-:W-:Y:S04]  /*1d00*/  STS.U8 [R155+UR13+0x1800], R56 ;  /* 0x001800389b007988 */ /* 0x000fe8000800000d */
[----:B------:R-:W-:Y:S01]  /*1d10*/  STS.U8 [R155+UR13+0x1c00], R40 ;  /* 0x001c00289b007988 */ /* 0x000fe2000800000d */
[----:B------:R-:W-:-:S04]  /*1d20*/  @!UP1 UIADD3 UR6, UPT, UPT, -UR5, 0x100000, URZ ;  /* 0x0010000005069890 */ /* 0x000fc8000fffe1ff */
[----:B------:R-:W-:Y:S02]  /*1d30*/  @!UP1 USHF.L.U32 UR7, UR6, 0xb, URZ ;  /* 0x0000000b06079899 */ /* 0x000fe400080006ff */
[----:B------:R-:W-:Y:S01]  /*1d40*/  @!UP1 USHF.L.U32 UR6, UR6, 0x1, URZ ;  /* 0x0000000106069899 */ /* 0x000fe200080006ff */
[----:B------:R-:W0:Y:S01]  /*1d50*/  LDC R68, c[0x0][0x3d8] ;  /* 0x0000f600ff447b82 */ /* 0x000e220000000800 */
[----:B------:R-:W-:Y:S01]  /*1d60*/  STS.U8 [R155+UR13], R3 ;  /* 0x000000039b007988 */ /* 0x000fe2000800000d */
[----:B------:R-:W-:Y:S01]  /*1d70*/  PRMT R9, RZ, 0x7610, R9 ;  /* 0x00007610ff097816 */ /* 0x000fe20000000009 */
[----:B------:R-:W1:Y:S02]  /*1d80*/  LDCU.64 UR22, c[0x0][0x3d0] ;  /* 0x00007a00ff1677ac */ /* 0x000e640008000a00 */
[----:B------:R-:W-:Y:S04]  /*1d90*/  STS.U8 [R5+UR13+0x80], R42 ;  /* 0x0000802a05007988 */ /* 0x000fe8000800000d */
[----:B------:R2:W-:Y:S01]  /*1da0*/  STS.U8 [R5+UR13+0x480], R4 ;  /* 0x0004800405007988 */ /* 0x0005e2000800000d */
[----:B------:R-:W-:Y:S03]  /*1db0*/  STTM.x64 tmem[UR17], RZ ;  /* 0x000000ff000079ed */ /* 0x000fe60008340011 */
[----:B------:R-:W-:Y:S01]  /*1dc0*/  STS.U8 [R5+UR13+0x880], R18 ;  /* 0x0008801205007988 */ /* 0x000fe2000800000d */
[----:B------:R-:W-:-:S02]  /*1dd0*/  PRMT R13, RZ, 0x7610, R13 ;  /* 0x00007610ff0d7816 */ /* 0x000fc4000000000d */
[----:B------:R-:W-:Y:S01]  /*1de0*/  PRMT R11, RZ, 0x7610, R11 ;  /* 0x00007610ff0b7816 */ /* 0x000fe2000000000b */
[----:B------:R3:W-:Y:S01]  /*1df0*/  STS.U8 [R5+UR13+0xc80], R32 ;  /* 0x000c802005007988 */ /* 0x0007e2000800000d */
[----:B--2---:R-:W-:Y:S02]  /*1e00*/  LOP3.LUT R4, R155, 0x30, RZ, 0x3c, !PT ;  /* 0x000000309b047812 */ /* 0x004fe400078e3cff */
[----:B------:R-:W-:Y:S01]  /*1e10*/  ISETP.EQ.U32.AND P1, PT, RZ, UR24, P0 ;  /* 0x00000018ff007c0c */ /* 0x000fe20008722070 */
[----:B------:R2:W-:Y:S01]  /*1e20*/  STS.U8 [R5+UR13+0x1080], R17 ;  /* 0x0010801105007988 */ /* 0x0005e2000800000d */
[----:B------:R-:W-:-:S03]  /*1e30*/  LOP3.LUT R3, R3, 0xfffffdff, RZ, 0xc0, !PT ;  /* 0xfffffdff03037812 */ /* 0x000fc600078ec0ff */
[----:B------:R-:W-:Y:S04]  /*1e40*/  STS.U8 [R5+UR13+0x1480], R31 ;  /* 0x0014801f05007988 */ /* 0x000fe8000800000d */
[----:B------:R-:W-:Y:S04]  /*1e50*/  STS.U8 [R5+UR13+0x1880], R49 ;  /* 0x0018803105007988 */ /* 0x000fe8000800000d */
[----:B------:R-:W-:Y:S01]  /*1e60*/  STS.U8 [R5+UR13+0x1c80], R123 ;  /* 0x001c807b05007988 */ /* 0x000fe2000800000d */
[----:B---3--:R-:W-:Y:S02]  /*1e70*/  PRMT R32, RZ, 0x7610, R32 ;  /* 0x00007610ff207816 */ /* 0x008fe40000000020 */
[----:B------:R-:W-:Y:S01]  /*1e80*/  PRMT R18, RZ, 0x7610, R18 ;  /* 0x00007610ff127816 */ /* 0x000fe20000000012 */
[----:B------:R3:W-:Y:S01]  /*1e90*/  STS.U8 [R34+UR13+0x500], R6 ;  /* 0x0005000622007988 */ /* 0x0007e2000800000d */
[----:B--2---:R-:W-:Y:S01]  /*1ea0*/  PRMT R17, RZ, 0x7610, R17 ;  /* 0x00007610ff117816 */ /* 0x004fe20000000011 */
[----:B------:R-:W-:Y:S01]  /*1eb0*/  UIADD3 UR20, UPT, UPT, UR13, 0x5000, URZ ;  /* 0x000050000d147890 */ /* 0x000fe2000fffe0ff */
[----:B------:R-:W-:Y:S01]  /*1ec0*/  @P2 LOP3.LUT R3, R3, 0x200, RZ, 0xfc, !PT ;  /* 0x0000020003032812 */ /* 0x000fe200078efcff */
[----:B------:R-:W-:Y:S04]  /*1ed0*/  STS.U8 [R34+UR13+0x100], R44 ;  /* 0x0001002c22007988 */ /* 0x000fe8000800000d */
[----:B------:R-:W-:Y:S01]  /*1ee0*/  STS.U8 [R34+UR13+0x900], R20 ;  /* 0x0009001422007988 */ /* 0x000fe2000800000d */
[----:B---3--:R-:W-:-:S03]  /*1ef0*/  LOP3.LUT R6, R155, 0x40, RZ, 0x3c, !PT ;  /* 0x000000409b067812 */ /* 0x008fc600078e3cff */
[----:B------:R-:W-:Y:S04]  /*1f00*/  STS.U8 [R34+UR13+0xd00], R35 ;  /* 0x000d002322007988 */ /* 0x000fe8000800000d */
[----:B------:R-:W-:Y:S04]  /*1f10*/  STS.U8 [R34+UR13+0x1100], R19 ;  /* 0x0011001322007988 */ /* 0x000fe8000800000d */
[----:B------:R-:W-:Y:S04]  /*1f20*/  STS.U8 [R34+UR13+0x1500], R33 ;  /* 0x0015002122007988 */ /* 0x000fe8000800000d */
[----:B------:R-:W-:Y:S04]  /*1f30*/  STS.U8 [R34+UR13+0x1900], R51 ;  /* 0x0019003322007988 */ /* 0x000fe8000800000d */
[----:B------:R-:W-:Y:S04]  /*1f40*/  STS.U8 [R34+UR13+0x1d00], R125 ;  /* 0x001d007d22007988 */ /* 0x000fe8000800000d */
[----:B------:R-:W-:Y:S04]  /*1f50*/  STS.U8 [R4+UR13+0x180], R46 ;  /* 0x0001802e04007988 */ /* 0x000fe8000800000d */
[----:B------:R2:W-:Y:S04]  /*1f60*/  STS.U8 [R4+UR13+0x580], R8 ;  /* 0x0005800804007988 */ /* 0x0005e8000800000d */
[----:B------:R-:W-:Y:S04]  /*1f70*/  STS.U8 [R4+UR13+0x980], R22 ;  /* 0x0009801604007988 */ /* 0x000fe8000800000d */
[----:B------:R-:W-:Y:S01]  /*1f80*/  STS.U8 [R4+UR13+0xd80], R39 ;  /* 0x000d802704007988 */ /* 0x000fe2000800000d */
[----:B--2---:R-:W-:-:S03]  /*1f90*/  LOP3.LUT R8, R155, 0x50, RZ, 0x3c, !PT ;  /* 0x000000509b087812 */ /* 0x004fc600078e3cff */
        /* <DEDUP_REMOVED lines=14> */
[----:B------:R3:W-:Y:S01]  /*2080*/  STS.U8 [R8+UR13+0x680], R12 ;  /* 0x0006800c08007988 */ /* 0x0007e2000800000d */
[----:B--2---:R-:W-:-:S03]  /*2090*/  LOP3.LUT R6, R155, 0x70, RZ, 0x3c, !PT ;  /* 0x000000709b067812 */ /* 0x004fc600078e3cff */
        /* <DEDUP_REMOVED lines=8> */
[----:B---3--:R-:W-:-:S02]  /*2120*/  PRMT R12, RZ, 0x7610, R12 ;  /* 0x00007610ff0c7816 */ /* 0x008fc4000000000c */
[----:B--2---:R-:W-:Y:S01]  /*2130*/  PRMT R8, RZ, 0x7610, R8 ;  /* 0x00007610ff087816 */ /* 0x004fe20000000008 */
[----:B------:R-:W-:Y:S04]  /*2140*/  STS.U8 [R10+UR13+0xb00], R28 ;  /* 0x000b001c0a007988 */ /* 0x000fe8000800000d */
[----:B------:R-:W-:Y:S04]  /*2150*/  STS.U8 [R10+UR13+0xf00], R65 ;  /* 0x000f00410a007988 */ /* 0x000fe8000800000d */
[----:B------:R-:W-:Y:S04]  /*2160*/  STS.U8 [R10+UR13+0x1300], R27 ;  /* 0x0013001b0a007988 */ /* 0x000fe8000800000d */
[----:B------:R-:W-:Y:S04]  /*2170*/  STS.U8 [R10+UR13+0x1700], R45 ;  /* 0x0017002d0a007988 */ /* 0x000fe8000800000d */
[----:B------:R-:W-:Y:S04]  /*2180*/  STS.U8 [R10+UR13+0x1b00], R119 ;  /* 0x001b00770a007988 */ /* 0x000fe8000800000d */
[----:B------:R2:W-:Y:S04]  /*2190*/  STS.U8 [R10+UR13+0x1f00], R151 ;  /* 0x001f00970a007988 */ /* 0x0005e8000800000d */
[----:B------:R-:W-:Y:S04]  /*21a0*/  STS.U8 [R6+UR13+0x380], R36 ;  /* 0x0003802406007988 */ /* 0x000fe8000800000d */
[----:B------:R3:W-:Y:S01]  /*21b0*/  STS.U8 [R6+UR13+0x780], R16 ;  /* 0x0007801006007988 */ /* 0x0007e2000800000d */
[----:B------:R-:W-:Y:S01]  /*21c0*/  PRMT R20, RZ, 0x7610, R20 ;  /* 0x00007610ff147816 */ /* 0x000fe20000000014 */
[----:B--2---:R-:W2:Y:S02]  /*21d0*/  LDC.64 R150, c[0x0][0x390] ;  /* 0x0000e400ff967b82 */ /* 0x004ea40000000a00 */
[----:B------:R-:W-:Y:S04]  /*21e0*/  STS.U8 [R6+UR13+0xb80], R30 ;  /* 0x000b801e06007988 */ /* 0x000fe8000800000d */
[----:B------:R-:W-:Y:S04]  /*21f0*/  STS.U8 [R6+UR13+0xf80], R15 ;  /* 0x000f800f06007988 */ /* 0x000fe8000800000d */
[----:B------:R-:W-:Y:S04]  /*2200*/  STS.U8 [R6+UR13+0x1380], R29 ;  /* 0x0013801d06007988 */ /* 0x000fe8000800000d */
[----:B------:R-:W-:Y:S04]  /*2210*/  STS.U8 [R6+UR13+0x1780], R47 ;  /* 0x0017802f06007988 */ /* 0x000fe8000800000d */
[----:B------:R-:W-:Y:S04]  /*2220*/  STS.U8 [R6+UR13+0x1b80], R121 ;  /* 0x001b807906007988 */ /* 0x000fe8000800000d */
[----:B------:R4:W-:Y:S01]  /*2230*/  STS.U8 [R6+UR13+0x1f80], R153 ;  /* 0x001f809906007988 */ /* 0x0009e2000800000d */
[----:B------:R-:W0:Y:S02]  /*2240*/  FENCE.VIEW.ASYNC.T ;  /* 0x00000000000073c6 */ /* 0x000e240000000200 */
[----:B0-----:R-:W-:Y:S01]  /*2250*/  BAR.SYNC.DEFER_BLOCKING 0x0 ;  /* 0x0000000000007b1d */ /* 0x001fe20000010000 */
[----:B---3--:R-:W-:-:S02]  /*2260*/  PRMT R16, RZ, 0x7610, R16 ;  /* 0x00007610ff107816 */ /* 0x008fc40000000010 */
[----:B------:R-:W-:Y:S02]  /*2270*/  PRMT R24, RZ, 0x7610, R24 ;  /* 0x00007610ff187816 */ /* 0x000fe40000000018 */
[----:B------:R-:W-:Y:S01]  /*2280*/  PRMT R28, RZ, 0x7610, R28 ;  /* 0x00007610ff1c7816 */ /* 0x000fe2000000001c */
[----:B------:R-:W0:Y:S02]  /*2290*/  FENCE.VIEW.ASYNC.S ;  /* 0x00000000000073c6 */ /* 0x000e240000000000 */
[----:B0-----:R0:W3:Y:S02]  /*22a0*/  @!UP2 SYNCS.EXCH.64 URZ, [UR13+0x7000], UR6 ;  /* 0x007000060dffa5b2 */ /* 0x0010e40008000100 */
[----:B---3--:R-:W-:Y:S01]  /*22b0*/  BAR.SYNC.DEFER_BLOCKING 0x0 ;  /* 0x0000000000007b1d */ /* 0x008fe20000010000 */
[----:B----4-:R-:W-:Y:S02]  /*22c0*/  PRMT R6, RZ, 0x7610, R6 ;  /* 0x00007610ff067816 */ /* 0x010fe40000000006 */
[----:B------:R-:W-:-:S02]  /*22d0*/  PRMT R10, RZ, 0x7610, R10 ;  /* 0x00007610ff0a7816 */ /* 0x000fc4000000000a */
[----:B------:R-:W-:Y:S02]  /*22e0*/  PRMT R14, RZ, 0x7610, R14 ;  /* 0x00007610ff0e7816 */ /* 0x000fe4000000000e */
[----:B------:R-:W-:Y:S02]  /*22f0*/  PRMT R22, RZ, 0x7610, R22 ;  /* 0x00007610ff167816 */ /* 0x000fe40000000016 */
[----:B------:R-:W-:Y:S02]  /*2300*/  PRMT R26, RZ, 0x7610, R26 ;  /* 0x00007610ff1a7816 */ /* 0x000fe4000000001a */
[----:B------:R-:W-:Y:S02]  /*2310*/  PRMT R30, RZ, 0x7610, R30 ;  /* 0x00007610ff1e7816 */ /* 0x000fe4000000001e */
[----:B------:R-:W-:Y:S02]  /*2320*/  PRMT R36, RZ, 0x7610, R36 ;  /* 0x00007610ff247816 */ /* 0x000fe40000000024 */
[----:B------:R-:W-:-:S02]  /*2330*/  PRMT R21, RZ, 0x7610, R21 ;  /* 0x00007610ff157816 */ /* 0x000fc40000000015 */
[----:B------:R-:W-:Y:S02]  /*2340*/  PRMT R25, RZ, 0x7610, R25 ;  /* 0x00007610ff197816 */ /* 0x000fe40000000019 */
[----:B------:R-:W-:Y:S02]  /*2350*/  PRMT R29, RZ, 0x7610, R29 ;  /* 0x00007610ff1d7816 */ /* 0x000fe4000000001d */
[----:B------:R-:W-:Y:S02]  /*2360*/  PRMT R33, RZ, 0x7610, R33 ;  /* 0x00007610ff217816 */ /* 0x000fe40000000021 */
[----:B------:R-:W-:Y:S01]  /*2370*/  PRMT R37, RZ, 0x7610, R37 ;  /* 0x00007610ff257816 */ /* 0x000fe20000000025 */
[----:B------:R-:W3:Y:S01]  /*2380*/  @P0 LDG.E.U8 R7, desc[UR30][R146.64] ;  /* 0x0000001e92070981 */ /* 0x000ee2000c1e1100 */
[----:B------:R-:W-:Y:S02]  /*2390*/  PRMT R15, RZ, 0x7610, R15 ;  /* 0x00007610ff0f7816 */ /* 0x000fe4000000000f */
[----:B------:R-:W-:Y:S01]  /*23a0*/  PRMT R19, RZ, 0x7610, R19 ;  /* 0x00007610ff137816 */ /* 0x000fe20000000013 */
[----:B------:R-:W4:Y:S01]  /*23b0*/  @P0 LDG.E.U8 R8, desc[UR30][R138.64] ;  /* 0x0000001e8a080981 */ /* 0x000f22000c1e1100 */
[----:B------:R-:W-:-:S02]  /*23c0*/  PRMT R23, RZ, 0x7610, R23 ;  /* 0x00007610ff177816 */ /* 0x000fc40000000017 */
[----:B------:R-:W-:Y:S01]  /*23d0*/  PRMT R31, RZ, 0x7610, R31 ;  /* 0x00007610ff1f7816 */ /* 0x000fe2000000001f */
[----:B------:R-:W2:Y:S01]  /*23e0*/  @P0 LDG.E.U8 R12, desc[UR30][R130.64] ;  /* 0x0000001e820c0981 */ /* 0x000ea2000c1e1100 */
[----:B------:R-:W-:Y:S02]  /*23f0*/  PRMT R27, RZ, 0x7610, R27 ;  /* 0x00007610ff1b7816 */ /* 0x000fe4000000001b */
[----:B------:R-:W-:Y:S01]  /*2400*/  PRMT R35, RZ, 0x7610, R35 ;  /* 0x00007610ff237816 */ /* 0x000fe20000000023 */
[----:B------:R-:W2:Y:S01]  /*2410*/  @P0 LDG.E.U8 R16, desc[UR30][R110.64] ;  /* 0x0000001e6e100981 */ /* 0x000ea2000c1e1100 */
[----:B------:R-:W-:-:S03]  /*2420*/  PRMT R39, RZ, 0x7610, R39 ;  /* 0x00007610ff277816 */ /* 0x000fc60000000027 */
[----:B------:R-:W2:Y:S04]  /*2430*/  @P0 LDG.E.U8 R20, desc[UR30][R102.64] ;  /* 0x0000001e66140981 */ /* 0x000ea8000c1e1100 */
        /* <DEDUP_REMOVED lines=26> */
[----:B------:R-:W2:Y:S01]  /*25e0*/  @P0 LDG.E.U8 R39, desc[UR30][R72.64] ;  /* 0x0000001e48270981 */ /* 0x000ea2000c1e1100 */
[----:B0-----:R-:W-:-:S04]  /*25f0*/  @!UP1 UIADD3 UR6, UPT, UPT, -UR5, 0x100000, URZ ;  /* 0x0010000005069890 */ /* 0x001fc8000fffe1ff */
[----:B------:R-:W-:Y:S02]  /*2600*/  @!UP1 USHF.L.U32 UR7, UR6, 0xb, URZ ;  /* 0x0000000b06079899 */ /* 0x000fe400080006ff */
[----:B------:R-:W-:Y:S01]  /*2610*/  @!UP1 USHF.L.U32 UR6, UR6, 0x1, URZ ;  /* 0x0000000106069899 */ /* 0x000fe200080006ff */
[----:B------:R-:W-:Y:S01]  /*2620*/  VOTEU.ALL UP2, P2 ;  /* 0x0000000000ff7886 */ /* 0x000fe20001040000 */
[----:B------:R-:W-:-:S04]  /*2630*/  @!UP1 UIADD3 UR4, UPT, UPT, -UR5, 0x100000, URZ ;  /* 0x0010000005049890 */ /* 0x000fc8000fffe1ff */
[----:B------:R-:W-:Y:S02]  /*2640*/  @!UP1 USHF.L.U32 UR5, UR4, 0xb, URZ ;  /* 0x0000000b04059899 */ /* 0x000fe400080006ff */
[----:B------:R-:W-:Y:S02]  /*2650*/  @!UP1 USHF.L.U32 UR4, UR4, 0x1, URZ ;  /* 0x0000000104049899 */ /* 0x000fe400080006ff */
[----:B------:R-:W-:Y:S02]  /*2660*/  UIADD3 UR16, UPT, UPT, UR12, 0x40, URZ ;  /* 0x000000400c107890 */ /* 0x000fe4000fffe0ff */
[----:B------:R0:W0:Y:S01]  /*2670*/  @!UP2 SYNCS.EXCH.64 URZ, [UR13+0x7008], UR6 ;  /* 0x007008060dffa5b2 */ /* 0x0000220008000100 */
[----:B------:R-:W-:Y:S01]  /*2680*/  VOTEU.ALL UP2, P2 ;  /* 0x0000000000ff7886 */ /* 0x000fe20001040000 */
[----:B---3--:R3:W-:Y:S04]  /*2690*/  STS.U8 [R155+UR13+0x4000], R7 ;  /* 0x004000079b007988 */ /* 0x0087e8000800000d */
[----:B----4-:R3:W-:Y:S04]  /*26a0*/  STS.U8 [R155+UR13+0x4200], R8 ;  /* 0x004200089b007988 */ /* 0x0107e8000800000d */
[----:B--2---:R3:W-:Y:S04]  /*26b0*/  STS.U8 [R155+UR13+0x4400], R12 ;  /* 0x0044000c9b007988 */ /* 0x0047e8000800000d */
[----:B------:R3:W-:Y:S04]  /*26c0*/  STS.U8 [R155+UR13+0x4600], R16 ;  /* 0x004600109b007988 */ /* 0x0007e8000800000d */
        /* <DEDUP_REMOVED lines=27> */
[----:B------:R3:W-:Y:S01]  /*2880*/  STS.U8 [R4+UR13+0x4f80], R39 ;  /* 0x004f802704007988 */ /* 0x0007e2000800000d */
[----:B0-----:R0:W-:Y:S06]  /*2890*/  MEMBAR.ALL.CTA ;  /* 0x0000000000007992 */ /* 0x0011ec0000008000 */
[----:B0-----:R-:W-:Y:S04]  /*28a0*/  FENCE.VIEW.ASYNC.S ;  /* 0x00000000000073c6 */ /* 0x001fe80000000000 */
[----:B------:R-:W0:Y:S02]  /*28b0*/  FENCE.VIEW.ASYNC.S ;  /* 0x00000000000073c6 */ /* 0x000e240000000000 */
[----:B0-----:R3:W0:Y:S02]  /*28c0*/  @!UP2 SYNCS.EXCH.64 URZ, [UR13+0x5000], UR4 ;  /* 0x005000040dffa5b2 */ /* 0x0016240008000100 */
[----:B0-----:R-:W-:Y:S06]  /*28d0*/  BAR.SYNC.DEFER_BLOCKING 0x0 ;  /* 0x0000000000007b1d */ /* 0x001fec0000010000 */
[----:B-1-3--:R-:W-:Y:S05]  /*28e0*/  @!P1 BRA `(.L_x_6) ;  /* 0x0000000000689947 */ /* 0x00afea0003800000 */
[----:B------:R-:W-:Y:S02]  /*28f0*/  UIADD3 UR4, UPT, UPT, UR13, 0x4000, URZ ;  /* 0x000040000d047890 */ /* 0x000fe4000fffe0ff */
[----:B------:R-:W-:Y:S02]  /*2900*/  USHF.R.U32.HI UR6, URZ, 0x4, UR13 ;  /* 0x00000004ff067899 */ /* 0x000fe4000801160d */
[----:B------:R-:W-:Y:S02]  /*2910*/  USHF.R.U32.HI UR4, URZ, 0x4, UR4 ;  /* 0x00000004ff047899 */ /* 0x000fe40008011604 */
[----:B------:R-:W-:Y:S02]  /*2920*/  USGXT.U32 UR6, UR6, 0xe ;  /* 0x0000000e0606789a */ /* 0x000fe40008000000 */
[----:B------:R-:W-:Y:S01]  /*2930*/  USGXT.U32 UR8, UR4, 0xe ;  /* 0x0000000e0408789a */ /* 0x000fe20008000000 */
[----:B------:R-:W-:Y:S01]  /*2940*/  UMOV UR10, 0x100 ;  /* 0x00000100000a7882 */ /* 0x000fe20000000000 */
[----:B------:R-:W-:Y:S01]  /*2950*/  UMOV UR11, 0x40004040 ;  /* 0x40004040000b7882 */ /* 0x000fe20000000000 */
[----:B------:R-:W-:Y:S01]  /*2960*/  UMOV UR18, 0xfffffffe ;  /* 0xfffffffe00127882 */ /* 0x000fe20000000000 */
[----:B------:R-:W-:Y:S01]  /*2970*/  UMOV UR19, 0x7fffbfdf ;  /* 0x7fffbfdf00137882 */ /* 0x000fe20000000000 */
[----:B------:R-:W-:Y:S01]  /*2980*/  UMOV UR7, URZ ;  /* 0x000000ff00077c82 */ /* 0x000fe20008000000 */
[----:B------:R-:W-:Y:S01]  /*2990*/  UMOV UR9, URZ ;  /* 0x000000ff00097c82 */ /* 0x000fe20008000000 */
[----:B------:R-:W-:-:S02]  /*29a0*/  UIADD3.64 UR10, UPT, UPT, UR6, UR10, URZ ;  /* 0x0000000a060a7297 */ /* 0x000fc4000fffe0ff */
[----:B------:R-:W-:Y:S01]  /*29b0*/  UIADD3.64 UR18, UPT, UPT, UR8, -UR18, URZ ;  /* 0x8000001208127297 */ /* 0x000fe2000fffe0ff */
[----:B------:R-:W-:Y:S01]  /*29c0*/  UMOV UR26, 0x0 ;  /* 0x00000000001a7882 */ /* 0x000fe20000000000 */
[----:B------:R-:W-:Y:S01]  /*29d0*/  UMOV UR27, 0x8108010 ;  /* 0x08108010001b7882 */ /* 0x000fe20000000000 */
[----:B------:R-:W-:Y:S01]  /*29e0*/  UMOV UR4, UR20 ;  /* 0x0000001400047c82 */ /* 0x000fe20008000000 */
[----:B------:R-:W-:Y:S01]  /*29f0*/  UMOV UR5, URZ ;  /* 0x000000ff00057c82 */ /* 0x000fe20008000000 */
[----:B------:R-:W-:Y:S01]  /*2a00*/  UMOV UR7, 0x40004040 ;  /* 0x4000404000077882 */ /* 0x000fe20000000000 */
[----:B------:R-:W-:Y:S01]  /*2a10*/  UMOV UR9, 0x80004020 ;  /* 0x8000402000097882 */ /* 0x000fe20000000000 */
[----:B------:R-:W-:Y:S01]  /*2a20*/  UMOV UR28, 0x0 ;  /* 0x00000000001c7882 */ /* 0x000fe20000000000 */
[----:B------:R-:W-:Y:S01]  /*2a30*/  UMOV UR29, 0x8108010 ;  /* 0x08108010001d7882 */ /* 0x000fe20000000000 */
[----:B------:R-:W-:Y:S01]  /*2a40*/  UMOV UR4, UR4 ;  /* 0x0000000400047c82 */ /* 0x000fe20008000000 */
[----:B------:R0:W-:Y:S01]  /*2a50*/  UTCQMMA gdesc[UR6], gdesc[UR8], tmem[UR16], tmem[UR26], idesc[UR27], !UPT ;  /* 0x00ff1a08060075ea */ /* 0x0001e2000f800310 */
[----:B------:R0:W-:Y:S01]  /*2a60*/  UTCQMMA gdesc[UR10], gdesc[UR18], tmem[UR16], tmem[UR28], idesc[UR29], UPT ;  /* 0x00ff1c120a0075ea */ /* 0x0001e2000b800310 */
[----:B------:R0:W-:Y:S01]  /*2a70*/  UTCBAR [UR4], URZ ;  /* 0x000000ff040073e9 */ /* 0x0001e200080000ff */
[----:B------:R-:W-:Y:S01]  /*2a80*/  NOP ;  /* 0x0000000000007918 */ /* 0x000fe20000000000 */
.L_x_6:
[----:B------:R-:W-:Y:S05]  /*2a90*/  @!P0 BRA `(.L_x_7) ;  /* 0x0000000000088947 */ /* 0x000fea0003800000 */
[----:B------:R-:W1:Y:S02]  /*2aa0*/  SYNCS.PHASECHK.TRANS64.TRYWAIT P2, [UR13+0x5000], RZ ;  /* 0x005000ffff0075a7 */ /* 0x000e64000804110d */
[----:B-1----:R-:W-:Y:S05]  /*2ab0*/  @!P2 BRA `(.L_x_8) ;  /* 0x000000b400fca947 */ /* 0x002fea0003800000 */
.L_x_7:
[----:B------:R-:W-:Y:S01]  /*2ac0*/  BAR.SYNC.DEFER_BLOCKING 0x0 ;  /* 0x0000000000007b1d */ /* 0x000fe20000010000 */
[-C--:B------:R-:W-:Y:S01]  /*2ad0*/  IMAD R149, R118, R68.reuse, RZ ;  /* 0x0000004476957224 */ /* 0x080fe200078e02ff */
[----:B0-----:R-:W-:Y:S01]  /*2ae0*/  UIMAD UR4, UR15, UR22, URZ ;  /* 0x000000160f0472a4 */ /* 0x001fe2000f8e02ff */
[----:B------:R-:W-:Y:S01]  /*2af0*/  IMAD R117, R117, UR23, RZ ;  /* 0x0000001775757c24 */ /* 0x000fe2000f8e02ff */
[----:B------:R-:W-:Y:S01]  /*2b00*/  UISETP.GT.AND UP2, UPT, UR14, -0x1, UPT ;  /* 0xffffffff0e00788c */ /* 0x000fe2000bf44270 */
[C---:B------:R-:W-:Y:S01]  /*2b10*/  IMAD R165, R68.reuse, 0x2, R149 ;  /* 0x0000000244a57824 */ /* 0x040fe200078e0295 */
[----:B------:R-:W0:Y:S01]  /*2b20*/  LDCU UR6, c[0x0][0x3a8] ;  /* 0x00007500ff0677ac */ /* 0x000e220008000800 */
[----:B------:R-:W-:Y:S01]  /*2b30*/  IMAD R71, R71, R68, RZ ;  /* 0x0000004447477224 */ /* 0x000fe200078e02ff */
[----:B------:R-:W0:Y:S01]  /*2b40*/  LDTM.x64 R4, tmem[UR17+0x40] ;  /* 0x00004011000479ee */ /* 0x000e220008340000 */
[----:B------:R-:W-:Y:S01]  /*2b50*/  IMAD R167, R68, 0x2, R165 ;  /* 0x0000000244a77824 */ /* 0x000fe200078e02a5 */
[----:B------:R-:W-:-:S02]  /*2b60*/  USHF.R.S32.HI UR5, URZ, 0x1f, UR4 ;  /* 0x0000001fff057899 */ /* 0x000fc40008011404 */
[----:B------:R-:W-:Y:S01]  /*2b70*/  IADD3 R150, P2, P3, R117, UR4, R150 ;  /* 0x0000000475967c10 */ /* 0x000fe2000fb5e096 */
[----:B------:R-:W-:Y:S01]  /*2b80*/  IMAD R69, R69, R68, RZ ;  /* 0x0000004445457224 */ /* 0x000fe200078e02ff */
[----:B------:R-:W-:Y:S02]  /*2b90*/  SHF.R.S32.HI R148, RZ, 0x1f, R117 ;  /* 0x0000001fff947819 */ /* 0x000fe40000011475 */
[----:B------:R-:W-:Y:S02]  /*2ba0*/  PLOP3.LUT P4, PT, PT, PT, UP2, 0x80, 0x8 ;  /* 0x000000000008781c */ /* 0x000fe40003f8f028 */
[----:B------:R-:W-:Y:S02]  /*2bb0*/  LOP3.LUT P6, RZ, R2, 0x7f, RZ, 0xc0, !PT ;  /* 0x0000007f02ff7812 */ /* 0x000fe400078cc0ff */
[----:B------:R-:W-:Y:S02]  /*2bc0*/  PRMT R184, RZ, 0x7610, R184 ;  /* 0x00007610ffb87816 */ /* 0x000fe400000000b8 */
[----:B------:R-:W-:-:S02]  /*2bd0*/  PRMT R192, RZ, 0x7610, R192 ;  /* 0x00007610ffc07816 */ /* 0x000fc400000000c0 */
[----:B------:R-:W-:Y:S02]  /*2be0*/  PRMT R186, RZ, 0x7610, R186 ;  /* 0x00007610ffba7816 */ /* 0x000fe400000000ba */
[----:B------:R-:W-:-:S05]  /*2bf0*/  PRMT R194, RZ, 0x7610, R194 ;  /* 0x00007610ffc27816 */ /* 0x000fca00000000c2 */
[----:B------:R-:W1:Y:S01]  /*2c00*/  @!P6 SYNCS.CCTL.IV [UR13+0x5000] ;  /* 0x00500000ff00e9b1 */ /* 0x000e62000800000d */
[----:B------:R-:W-:Y:S01]  /*2c10*/  NOP ;  /* 0x0000000000007918 */ /* 0x000fe20000000000 */
[----:B0-----:R-:W-:Y:S01]  /*2c20*/  FMUL R152, R39, UR6 ;  /* 0x0000000627987c20 */ /* 0x001fe20008400000 */
[C---:B------:R-:W-:Y:S02]  /*2c30*/  IMAD R39, R68.reuse, 0x2, R167 ;  /* 0x0000000244277824 */ /* 0x040fe400078e02a7 */
[----:B------:R-:W-:Y:S01]  /*2c40*/  FMUL R159, R21, UR6 ;  /* 0x00000006159f7c20 */ /* 0x000fe20008400000 */
[----:B------:R-:W-:Y:S01]  /*2c50*/  FMUL R21, R41, UR6 ;  /* 0x0000000629157c20 */ /* 0x000fe20008400000 */
[----:B------:R-:W-:Y:S01]  /*2c60*/  FMUL R187, R27, UR6 ;  /* 0x000000061bbb7c20 */ /* 0x000fe20008400000 */
[----:B------:R-:W-:Y:S02]  /*2c70*/  IMAD R41, R68, 0x2, R39 ;  /* 0x0000000244297824 */ /* 0x000fe400078e0227 */
[----:B------:R-:W-:Y:S01]  /*2c80*/  FMUL R27, R47, UR6 ;  /* 0x000000062f1b7c20 */ /* 0x000fe20008400000 */
[----:B------:R-:W-:-:S02]  /*2c90*/  IMAD R47, R114, R68, RZ ;  /* 0x00000044722f7224 */ /* 0x000fc400078e02ff */
[----:B------:R-:W-:Y:S01]  /*2ca0*/  FMUL R153, R6, UR6 ;  /* 0x0000000606997c20 */ /* 0x000fe20008400000 */
[----:B------:R-:W-:Y:S01]  /*2cb0*/  FMUL R120, R43, UR6 ;  /* 0x000000062b787c20 */ /* 0x000fe20008400000 */
[----:B------:R-:W-:Y:S01]  /*2cc0*/  IADD3.X R6, PT, PT, R148, UR5, R151, P2, P3 ;  /* 0x0000000594067c10 */ /* 0x000fe200097e6497 */
[----:B------:R-:W-:Y:S01]  /*2cd0*/  IMAD R43, R68, 0x2, R41 ;  /* 0x00000002442b7824 */ /* 0x000fe200078e0229 */
[-C--:B------:R-:W-:Y:S01]  /*2ce0*/  IADD3 R224, P2, PT, R149, R150.reuse, RZ ;  /* 0x0000009695e07210 */ /* 0x080fe20007f5e0ff */
[----:B------:R-:W-:Y:S01]  /*2cf0*/  FMUL R160, R18, UR6 ;  /* 0x0000000612a07c20 */ /* 0x000fe20008400000 */
[----:B------:R-:W-:Y:S01]  /*2d00*/  FMUL R18, R45, UR6 ;  /* 0x000000062d127c20 */ /* 0x000fe20008400000 */
[----:B------:R-:W-:Y:S01]  /*2d10*/  IADD3 R210, P3, PT, R47, R150, RZ ;  /* 0x000000962fd27210 */ /* 0x000fe20007f7e0ff */
[C---:B------:R-:W-:Y:S01]  /*2d20*/  IMAD R45, R68.reuse, 0x2, R43 ;  /* 0x00000002442d7824 */ /* 0x040fe200078e022b */
[----:B------:R-:W-:Y:S01]  /*2d30*/  LEA.HI.X.SX32 R225, R149, R6, 0x1, P2 ;  /* 0x0000000695e17211 */ /* 0x000fe200010f0eff */
[----:B------:R-:W-:Y:S01]  /*2d40*/  FMUL R182, R29, UR6 ;  /* 0x000000061db67c20 */ /* 0x000fe20008400000 */
[----:B------:R-:W-:Y:S01]  /*2d50*/  IADD3 R222, P2, PT, R165, R150, RZ ;  /* 0x00000096a5de7210 */ /* 0x000fe20007f5e0ff */
[----:B------:R-:W-:Y:S01]  /*2d60*/  FMUL R29, R49, UR6 ;  /* 0x00000006311d7c20 */ /* 0x000fe20008400000 */
[----:B------:R-:W-:Y:S01]  /*2d70*/  LEA.HI.X.SX32 R211, R47, R6, 0x1, P3 ;  /* 0x000000062fd37211 */ /* 0x000fe200018f0eff */
[----:B------:R-:W-:Y:S01]  /*2d80*/  IMAD R47, R68, 0x4, R45 ;  /* 0x00000004442f7824 */ /* 0x000fe200078e022d */
[----:B------:R-:W-:Y:S01]  /*2d90*/  IADD3 R220, P3, PT, R167, R150, RZ ;  /* 0x00000096a7dc7210 */ /* 0x000fe20007f7e0ff */
[----:B------:R-:W-:Y:S01]  /*2da0*/  FMUL R155, R8, UR6 ;  /* 0x00000006089b7c20 */ /* 0x000fe20008400000 */
[----:B------:R-:W-:Y:S01]  /*2db0*/  LEA.HI.X.SX32 R223, R165, R6, 0x1, P2 ;  /* 0x00000006a5df7211 */ /* 0x000fe200010f0eff */
[C---:B------:R-:W-:Y:S01]  /*2dc0*/  IMAD R49, R68.reuse, 0x2, R47 ;  /* 0x0000000244317824 */ /* 0x040fe200078e022f */
[----:B------:R-:W-:Y:S01]  /*2dd0*/  IADD3 R218, P2, PT, R39, R150, RZ ;  /* 0x0000009627da7210 */ /* 0x000fe20007f5e0ff */
[----:B------:R-:W-:Y:S01]  /*2de0*/  FMUL R8, R63, UR6 ;  /* 0x000000063f087c20 */ /* 0x000fe20008400000 */
[----:B------:R-:W-:Y:S01]  /*2df0*/  LEA.HI.X.SX32 R221, R167, R6, 0x1, P3 ;  /* 0x00000006a7dd7211 */ /* 0x000fe200018f0eff */
[----:B------:R-:W-:Y:S01]  /*2e00*/  FMUL R123, R31, UR6 ;  /* 0x000000061f7b7c20 */ /* 0x000fe20008400000 */
[----:B------:R-:W-:Y:S01]  /*2e10*/  IADD3 R216, P3, PT, R41, R150, RZ ;  /* 0x0000009629d87210 */ /* 0x000fe20007f7e0ff */
[----:B------:R-:W-:Y:S01]  /*2e20*/  FMUL R31, R51, UR6 ;  /* 0x00000006331f7c20 */ /* 0x000fe20008400000 */
[----:B------:R-:W-:Y:S01]  /*2e30*/  LEA.HI.X.SX32 R219, R39, R6, 0x1, P2 ;  /* 0x0000000627db7211 */ /* 0x000fe200010f0eff */
[----:B------:R-:W-:Y:S01]  /*2e40*/  IMAD R39, R68, 0x2, R49 ;  /* 0x0000000244277824 */ /* 0x000fe200078e0231 */
[----:B------:R-:W-:Y:S01]  /*2e50*/  IADD3 R214, P2, PT, R43, R150, RZ ;  /* 0x000000962bd67210 */ /* 0x000fe20007f5e0ff */
[----:B------:R-:W-:Y:S01]  /*2e60*/  IMAD R51, R70, R68, RZ ;  /* 0x0000004446337224 */ /* 0x000fe200078e02ff */
[----:B------:R-:W-:Y:S01]  /*2e70*/  LEA.HI.X.SX32 R217, R41, R6, 0x1, P3 ;  /* 0x0000000629d97211 */ /* 0x000fe200018f0eff */
[C---:B------:R-:W-:Y:S01]  /*2e80*/  IMAD R41, R68.reuse, 0x2, R39 ;  /* 0x0000000244297824 */ /* 0x040fe200078e0227 */
        /* <DEDUP_REMOVED lines=15> */
[----:B------:R-:W-:Y:S01]  /*2f80*/  FMUL R15, R62, UR6 ;  /* 0x000000063e0f7c20 */ /* 0x000fe20008400000 */
[----:B------:R-:W-:Y:S01]  /*2f90*/  IADD3 R202, P3, PT, R41, R150, RZ ;  /* 0x0000009629ca7210 */ /* 0x000fe20007f7e0ff */
[----:B------:R-:W-:Y:S01]  /*2fa0*/  FMUL R156, R9, UR6 ;  /* 0x00000006099c7c20 */ /* 0x000fe20008400000 */
[----:B------:R-:W-:Y:S01]  /*2fb0*/  LEA.HI.X.SX32 R205, R39, R6, 0x1, P2 ;  /* 0x0000000627cd7211 */ /* 0x000fe200010f0eff */
[----:B------:R-:W-:Y:S01]  /*2fc0*/  FMUL R122, R34, UR6 ;  /* 0x00000006227a7c20 */ /* 0x000fe20008400000 */
[-C--:B------:R-:W-:Y:S01]  /*2fd0*/  IADD3 R200, P5, PT, R43, R150.reuse, RZ ;  /* 0x000000962bc87210 */ /* 0x080fe20007fbe0ff */
[----:B------:R-:W-:Y:S01]  /*2fe0*/  FMUL R157, R10, UR6 ;  /* 0x000000060a9d7c20 */ /* 0x000fe20008400000 */
[----:B------:R-:W-:Y:S01]  /*2ff0*/  IADD3 R198, P2, PT, R45, R150, RZ ;  /* 0x000000962dc67210 */ /* 0x000fe20007f5e0ff */
[----:B------:R-:W-:Y:S01]  /*3000*/  FMUL R9, R12, UR6 ;  /* 0x000000060c097c20 */ /* 0x000fe20008400000 */
[-C--:B------:R-:W-:Y:S01]  /*3010*/  LEA.HI.X.SX32 R203, R41, R6.reuse, 0x1, P3 ;  /* 0x0000000629cb7211 */ /* 0x080fe200018f0eff */
[----:B------:R-:W-:Y:S01]  /*3020*/  FMUL R162, R11, UR6 ;  /* 0x000000060ba27c20 */ /* 0x000fe20008400000 */
[----:B------:R-:W-:Y:S01]  /*3030*/  LEA.HI.X.SX32 R201, R43, R6, 0x1, P5 ;  /* 0x000000062bc97211 */ /* 0x000fe200028f0eff */
[----:B------:R-:W-:Y:S01]  /*3040*/  FMUL R12, R40, UR6 ;  /* 0x00000006280c7c20 */ /* 0x000fe20008400000 */
[-C--:B------:R-:W-:Y:S01]  /*3050*/  IADD3 R196, P3, PT, R63, R150.reuse, RZ ;  /* 0x000000963fc47210 */ /* 0x080fe20007f7e0ff */
[----:B------:R-:W-:Y:S01]  /*3060*/  FMUL R161, R22, UR6 ;  /* 0x0000000616a17c20 */ /* 0x000fe20008400000 */
        /* <DEDUP_REMOVED lines=8> */
[----:B------:R-:W-:Y:S01]  /*30f0*/  IADD3 R148, P3, PT, R69, R150, RZ ;  /* 0x0000009645947210 */ /* 0x000fe20007f7e0ff */
[----:B------:R-:W-:Y:S01]  /*3100*/  FMUL R32, R59, UR6 ;  /* 0x000000063b207c20 */ /* 0x000fe20008400000 */
[-C--:B------:R-:W-:Y:S01]  /*3110*/  LEA.HI.X.SX32 R191, R71, R6.reuse, 0x1, P5 ;  /* 0x0000000647bf7211 */ /* 0x080fe200028f0eff */
[----:B------:R-:W-:Y:S01]  /*3120*/  FMUL R10, R55, UR6 ;  /* 0x00000006370a7c20 */ /* 0x000fe20008400000 */
[----:B------:R-:W-:Y:S01]  /*3130*/  ISETP.GT.AND P5, PT, R0, RZ, PT ;  /* 0x000000ff0000720c */ /* 0x000fe20003fa4270 */
[----:B------:R-:W-:Y:S01]  /*3140*/  FMUL R116, R16, UR6 ;  /* 0x0000000610747c20 */ /* 0x000fe20008400000 */
[-C--:B------:R-:W-:Y:S01]  /*3150*/  LEA.HI.X.SX32 R165, R51, R6.reuse, 0x1, P2 ;  /* 0x0000000633a57211 */ /* 0x080fe200010f0eff */
[----:B------:R-:W-:Y:S01]  /*3160*/  FMUL R125, R17, UR6 ;  /* 0x00000006117d7c20 */ /* 0x000fe20008400000 */
[----:B------:R-:W-:Y:S01]  /*3170*/  ISETP.GT.AND P2, PT, R0, 0x1, PT ;  /* 0x000000010000780c */ /* 0x000fe20003f44270 */
[----:B------:R-:W-:Y:S01]  /*3180*/  FMUL R117, R20, UR6 ;  /* 0x0000000614757c20 */ /* 0x000fe20008400000 */
[----:B------:R-:W-:Y:S01]  /*3190*/  LEA.HI.X.SX32 R149, R69, R6, 0x1, P3 ;  /* 0x0000000645957211 */ /* 0x000fe200018f0eff */
[----:B------:R-:W-:Y:S01]  /*31a0*/  FMUL R20, R48, UR6 ;  /* 0x0000000630147c20 */ /* 0x000fe20008400000 */
[C---:B------:R-:W-:Y:S01]  /*31b0*/  ISETP.GT.AND P3, PT, R0.reuse, 0x2, PT ;  /* 0x000000020000780c */ /* 0x040fe20003f64270 */
[----:B------:R-:W-:Y:S01]  /*31c0*/  FMUL R17, R57, UR6 ;  /* 0x0000000639117c20 */ /* 0x000fe20008400000 */
[----:B------:R-:W-:Y:S01]  /*31d0*/  FSEL R115, R115, -INF , P5 ;  /* 0xff80000073737808 */ /* 0x000fe20002800000 */
[----:B------:R-:W-:Y:S01]  /*31e0*/  FMUL R48, R61, UR6 ;  /* 0x000000063d307c20 */ /* 0x000fe20008400000 */
[----:B------:R-:W-:Y:S01]  /*31f0*/  ISETP.GT.AND P5, PT, R0, 0x3, PT ;  /* 0x000000030000780c */ /* 0x000fe20003fa4270 */
[----:B------:R-:W-:Y:S01]  /*3200*/  FMUL R163, R19, UR6 ;  /* 0x0000000613a37c20 */ /* 0x000fe20008400000 */
[----:B------:R-:W-:Y:S01]  /*3210*/  FSEL R153, R153, -INF , P2 ;  /* 0xff80000099997808 */ /* 0x000fe20001000000 */
[----:B------:R-:W-:Y:S01]  /*3220*/  FMUL R118, R46, UR6 ;  /* 0x000000062e767c20 */ /* 0x000fe20008400000 */
[----:B------:R-:W-:Y:S01]  /*3230*/  FSEL R62, R4, -INF , P4 ;  /* 0xff800000043e7808 */ /* 0x000fe20002000000 */
[----:B------:R-:W-:Y:S01]  /*3240*/  FMUL R11, R67, UR6 ;  /* 0x00000006430b7c20 */ /* 0x000fe20008400000 */
[----:B------:R-:W-:Y:S01]  /*3250*/  ISETP.GT.AND P2, PT, R0, 0x4, PT ;  /* 0x000000040000780c */ /* 0x000fe20003f44270 */
[----:B------:R-:W-:Y:S01]  /*3260*/  FMUL R23, R23, UR6 ;  /* 0x0000000617177c20 */ /* 0x000fe20008400000 */
[----:B------:R-:W-:Y:S01]  /*3270*/  FSEL R34, R154, -INF , P3 ;  /* 0xff8000009a227808 */ /* 0x000fe20001800000 */
[----:B------:R-:W-:Y:S01]  /*3280*/  FMUL R24, R24, UR6 ;  /* 0x0000000618187c20 */ /* 0x000fe20008400000 */
[----:B------:R-:W-:Y:S01]  /*3290*/  ISETP.GT.AND P3, PT, R0, 0x5, PT ;  /* 0x000000050000780c */ /* 0x000fe20003f64270 */
[----:B------:R-:W-:Y:S01]  /*32a0*/  FMUL R25, R25, UR6 ;  /* 0x0000000619197c20 */ /* 0x000fe20008400000 */
[----:B------:R-:W-:Y:S01]  /*32b0*/  FSEL R39, R155, -INF , P5 ;  /* 0xff8000009b277808 */ /* 0x000fe20002800000 */
[----:B------:R-:W-:Y:S01]  /*32c0*/  FMUL R26, R26, UR6 ;  /* 0x000000061a1a7c20 */ /* 0x000fe20008400000 */
[----:B------:R-:W-:Y:S01]  /*32d0*/  FMNMX3 R4, R62, R115, R153, !PT ;  /* 0x000000733e047276 */ /* 0x000fe20007800099 */
        /* <DEDUP_REMOVED lines=32> */
[----:B------:R-:W-:Y:S01]  /*34e0*/  IMAD R63, R68, 0x4, R63 ;  /* 0x00000004443f7824 */ /* 0x000fe200078e023f */
[----:B------:R-:W-:Y:S01]  /*34f0*/  FSEL R57, R166, -INF , P2 ;  /* 0xff800000a6397808 */ /* 0x000fe20001000000 */
[----:B------:R-:W-:Y:S01]  /*3500*/  FMUL R5, R65, UR6 ;  /* 0x0000000641057c20 */ /* 0x000fe20008400000 */
[----:B------:R-:W-:Y:S01]  /*3510*/  ISETP.GT.AND P2, PT, R0, 0xd, PT ;  /* 0x0000000d0000780c */ /* 0x000fe20003f44270 */
[----:B------:R-:W-:Y:S01]  /*3520*/  IMAD R65, R68, 0x2, R63 ;  /* 0x0000000244417824 */ /* 0x000fe200078e023f */
[----:B------:R-:W-:Y:S01]  /*3530*/  FSEL R61, R116, -INF , P3 ;  /* 0xff800000743d7808 */ /* 0x000fe20001800000 */
[----:B------:R-:W-:Y:S01]  /*3540*/  FMUL R13, R64, UR6 ;  /* 0x00000006400d7c20 */ /* 0x000fe20008400000 */
[----:B------:R-:W-:Y:S01]  /*3550*/  FMNMX3 R4, R4, R55, R9, !PT ;  /* 0x0000003704047276 */ /* 0x000fe20007800009 */
[----:B------:R-:W-:Y:S01]  /*3560*/  IMAD R69, R68, 0x2, R65 ;  /* 0x0000000244457824 */ /* 0x000fe200078e0241 */
[----:B------:R-:W-:Y:S01]  /*3570*/  ISETP.GT.AND P3, PT, R0, 0xe, PT ;  /* 0x0000000e0000780c */ /* 0x000fe20003f64270 */
[----:B------:R-:W2:Y:S01]  /*3580*/  @P0 LDG.E.U8 R184, desc[UR30][R196.64] ;  /* 0x0000001ec4b80981 */ /* 0x000ea2000c1e1100 */
[----:B------:R-:W-:-:S02]  /*3590*/  FSEL R46, R125, -INF , P5 ;  /* 0xff8000007d2e7808 */ /* 0x000fc40002800000 */
[----:B------:R-:W-:Y:S02]  /*35a0*/  ISETP.GT.AND P5, PT, R0, 0xf, PT ;  /* 0x0000000f0000780c */ /* 0x000fe40003fa4270 */
[----:B------:R-:W-:Y:S02]  /*35b0*/  FSEL R67, R160, -INF , P2 ;  /* 0xff800000a0437808 */ /* 0x000fe40001000000 */
[----:B------:R-:W-:Y:S02]  /*35c0*/  FMNMX3 R4, R4, R57, R61, !PT ;  /* 0x0000003904047276 */ /* 0x000fe4000780003d */
[C---:B------:R-:W-:Y:S02]  /*35d0*/  ISETP.GT.AND P2, PT, R0.reuse, 0x10, PT ;  /* 0x000000100000780c */ /* 0x040fe40003f44270 */
[----:B------:R-:W-:Y:S02]  /*35e0*/  FSEL R116, R163, -INF , P3 ;  /* 0xff800000a3747808 */ /* 0x000fe40001800000 */
[----:B------:R-:W-:-:S02]  /*35f0*/  ISETP.GT.AND P3, PT, R0, 0x11, PT ;  /* 0x000000110000780c */ /* 0x000fc40003f64270 */
[----:B------:R-:W-:Y:S02]  /*3600*/  FSEL R71, R117, -INF , P5 ;  /* 0xff80000075477808 */ /* 0x000fe40002800000 */
[----:B------:R-:W-:Y:S02]  /*3610*/  FMNMX3 R4, R4, R46, R67, !PT ;  /* 0x0000002e04047276 */ /* 0x000fe40007800043 */
[----:B------:R-:W-:Y:S02]  /*3620*/  FSEL R119, R159, -INF , P2 ;  /* 0xff8000009f777808 */ /* 0x000fe40001000000 */
[C---:B------:R-:W-:Y:S02]  /*3630*/  ISETP.GT.AND P5, PT, R0.reuse, 0x12, PT ;  /* 0x000000120000780c */ /* 0x040fe40003fa4270 */
[----:B------:R-:W-:Y:S02]  /*3640*/  ISETP.GT.AND P2, PT, R0, 0x13, PT ;  /* 0x000000130000780c */ /* 0x000fe40003f44270 */
[----:B------:R-:W-:-:S02]  /*3650*/  FSEL R49, R161, -INF , P3 ;  /* 0xff800000a1317808 */ /* 0x000fc40001800000 */
[----:B------:R-:W-:Y:S02]  /*3660*/  FMNMX3 R4, R4, R116, R71, !PT ;  /* 0x0000007404047276 */ /* 0x000fe40007800047 */
[C---:B------:R-:W-:Y:S02]  /*3670*/  ISETP.GT.AND P3, PT, R0.reuse, 0x14, PT ;  /* 0x000000140000780c */ /* 0x040fe40003f64270 */
[----:B------:R-:W-:Y:S02]  /*3680*/  FSEL R70, R23, -INF , P5 ;  /* 0xff80000017467808 */ /* 0x000fe40002800000 */
[----:B------:R-:W-:Y:S02]  /*3690*/  ISETP.GT.AND P4, PT, R0, 0x15, PT ;  /* 0x000000150000780c */ /* 0x000fe40003f84270 */
[----:B------:R-:W-:Y:S02]  /*36a0*/  FSEL R117, R24, -INF , P2 ;  /* 0xff80000018757808 */ /* 0x000fe40001000000 */
[----:B------:R-:W-:-:S02]  /*36b0*/  FMNMX3 R4, R4, R119, R49, !PT ;  /* 0x0000007704047276 */ /* 0x000fc40007800031 */
[C---:B------:R-:W-:Y:S02]  /*36c0*/  ISETP.GT.AND P5, PT, R0.reuse, 0x16, PT ;  /* 0x000000160000780c */ /* 0x040fe40003fa4270 */
[----:B------:R-:W-:Y:S02]  /*36d0*/  ISETP.GT.AND P2, PT, R0, 0x17, PT ;  /* 0x000000170000780c */ /* 0x000fe40003f44270 */
[----:B------:R-:W-:Y:S02]  /*36e0*/  FSEL R66, R25, -INF , P3 ;  /* 0xff80000019427808 */ /* 0x000fe40001800000 */
[----:B------:R-:W-:Y:S02]  /*36f0*/  FSEL R125, R26, -INF , P4 ;  /* 0xff8000001a7d7808 */ /* 0x000fe40002000000 */
[----:B------:R-:W-:Y:S02]  /*3700*/  FMNMX3 R4, R4, R70, R117, !PT ;  /* 0x0000004604047276 */ /* 0x000fe40007800075 */
[----:B------:R-:W-:-:S02]  /*3710*/  ISETP.GT.AND P3, PT, R0, 0x18, PT ;  /* 0x000000180000780c */ /* 0x000fc40003f64270 */
[----:B------:R-:W-:Y:S02]  /*3720*/  ISETP.GT.AND P4, PT, R0, 0x19, PT ;  /* 0x000000190000780c */ /* 0x000fe40003f84270 */
[----:B------:R-:W-:Y:S02]  /*3730*/  FSEL R187, R187, -INF , P5 ;  /* 0xff800000bbbb7808 */ /* 0x000fe40002800000 */
[----:B------:R-:W-:Y:S02]  /*3740*/  FSEL R183, R28, -INF , P2 ;  /* 0xff8000001cb77808 */ /* 0x000fe40001000000 */
[----:B------:R-:W-:Y:S02]  /*3750*/  FMNMX3 R4, R4, R66, R125, !PT ;  /* 0x0000004204047276 */ /* 0x000fe4000780007d */
[C---:B------:R-:W-:Y:S02]  /*3760*/  ISETP.GT.AND P5, PT, R0.reuse, 0x1a, PT ;  /* 0x0000001a0000780c */ /* 0x040fe40003fa4270 */
[----:B------:R-:W-:-:S02]  /*3770*/  ISETP.GT.AND P2, PT, R0, 0x1b, PT ;  /* 0x0000001b0000780c */ /* 0x000fc40003f44270 */
[----:B------:R-:W-:Y:S02]  /*3780*/  FSEL R182, R182, -INF , P3 ;  /* 0xff800000b6b67808 */ /* 0x000fe40001800000 */
[----:B------:R-:W-:Y:S02]  /*3790*/  FSEL R53, R30, -INF , P4 ;  /* 0xff8000001e357808 */ /* 0x000fe40002000000 */
[----:B------:R-:W-:Y:S02]  /*37a0*/  FMNMX3 R4, R4, R187, R183, !PT ;  /* 0x000000bb04047276 */ /* 0x000fe400078000b7 */
[C---:B------:R-:W-:Y:S02]  /*37b0*/  ISETP.GT.AND P3, PT, R0.reuse, 0x1c, PT ;  /* 0x0000001c0000780c */ /* 0x040fe40003f64270 */
[----:B------:R-:W-:Y:S02]  /*37c0*/  ISETP.GT.AND P4, PT, R0, 0x1d, PT ;  /* 0x0000001d0000780c */ /* 0x000fe40003f84270 */
[----:B------:R-:W-:-:S02]  /*37d0*/  FSEL R47, R123, -INF , P5 ;  /* 0xff8000007b2f7808 */ /* 0x000fc40002800000 */
[----:B------:R-:W-:Y:S02]  /*37e0*/  FSEL R44, R124, -INF , P2 ;  /* 0xff8000007c2c7808 */ /* 0x000fe40001000000 */
[----:B------:R-:W-:Y:S02]  /*37f0*/  FMNMX3 R4, R4, R182, R53, !PT ;  /* 0x000000b604047276 */ /* 0x000fe40007800035 */
[C---:B------:R-:W-:Y:S02]  /*3800*/  ISETP.GT.AND P5, PT, R0.reuse, 0x1e, PT ;  /* 0x0000001e0000780c */ /* 0x040fe40003fa4270 */
[----:B------:R-:W-:Y:S02]  /*3810*/  ISETP.GT.AND P2, PT, R0, 0x1f, PT ;  /* 0x0000001f0000780c */ /* 0x000fe40003f44270 */
[----:B------:R-:W-:Y:S02]  /*3820*/  FSEL R42, R121, -INF , P3 ;  /* 0xff800000792a7808 */ /* 0x000fe40001800000 */
[----:B------:R-:W-:-:S02]  /*3830*/  FSEL R45, R122, -INF , P4 ;  /* 0xff8000007a2d7808 */ /* 0x000fc40002000000 */
[----:B------:R-:W-:Y:S02]  /*3840*/  FMNMX3 R4, R4, R47, R44, !PT ;  /* 0x0000002f04047276 */ /* 0x000fe4000780002c */
[C---:B------:R-:W-:Y:S02]  /*3850*/  ISETP.GT.AND P3, PT, R0.reuse, 0x20, PT ;  /* 0x000000200000780c */ /* 0x040fe40003f64270 */
[----:B------:R-:W-:Y:S02]  /*3860*/  ISETP.GT.AND P4, PT, R0, 0x21, PT ;  /* 0x000000210000780c */ /* 0x000fe40003f84270 */
[----:B------:R-:W-:Y:S02]  /*3870*/  FSEL R43, R35, -INF , P5 ;  /* 0xff800000232b7808 */ /* 0x000fe40002800000 */
        /* <DEDUP_REMOVED lines=62> */
[----:B------:R-:W-:Y:S02]  /*3c60*/  ISETP.GT.AND P2, PT, R0, 0x3b, PT ;  /* 0x0000003b0000780c */ /* 0x000fe40003f44270 */
[----:B------:R-:W-:Y:S02]  /*3c70*/  FSEL R10, R48, -INF , P3 ;  /* 0xff800000300a7808 */ /* 0x000fe40001800000 */
[----:B------:R-:W-:Y:S02]  /*3c80*/  FSEL R15, R15, -INF , P4 ;  /* 0xff8000000f0f7808 */ /* 0x000fe40002000000 */
[----:B------:R-:W-:Y:S02]  /*3c90*/  FMNMX3 R4, R4, R32, R17, !PT ;  /* 0x0000002004047276 */ /* 0x000fe40007800011 */
[----:B------:R-:W-:Y:S02]  /*3ca0*/  ISETP.GT.AND P4, PT, R0, 0x3d, PT ;  /* 0x0000003d0000780c */ /* 0x000fe40003f84270 */
[----:B------:R-:W-:-:S02]  /*3cb0*/  FSEL R13, R13, -INF , P2 ;  /* 0xff8000000d0d7808 */ /* 0x000fc40001000000 */
[----:B------:R-:W-:Y:S02]  /*3cc0*/  FMNMX3 R48, R4, R10, R15, !PT ;  /* 0x0000000a04307276 */ /* 0x000fe4000780000f */
[----:B------:R-:W-:Y:S02]  /*3cd0*/  ISETP.GT.AND P3, PT, R0, 0x3c, PT ;  /* 0x0000003c0000780c */ /* 0x000fe40003f64270 */
[----:B------:R-:W-:Y:S02]  /*3ce0*/  IADD3 R188, P2, PT, R63, R150, RZ ;  /* 0x000000963fbc7210 */ /* 0x000fe40007f5e0ff */
[----:B------:R-:W-:Y:S01]  /*3cf0*/  FSEL R4, R7, -INF , P4 ;  /* 0xff80000007047808 */ /* 0x000fe20002000000 */
[C---:B------:R-:W-:Y:S01]  /*3d00*/  IMAD R7, R68.reuse, 0x2, R69 ;  /* 0x0000000244077824 */ /* 0x040fe200078e0245 */
[----:B------:R-:W-:Y:S02]  /*3d10*/  FSEL R5, R5, -INF , P3 ;  /* 0xff80000005057808 */ /* 0x000fe40001800000 */
[----:B------:R-:W-:Y:S01]  /*3d20*/  LEA.HI.X.SX32 R189, R63, R6, 0x1, P2 ;  /* 0x000000063fbd7211 */ /* 0x000fe200010f0eff */
[----:B------:R-:W-:Y:S01]  /*3d30*/  IMAD R63, R68, 0x2, R7 ;  /* 0x00000002443f7824 */ /* 0x000fe200078e0207 */
[----:B------:R-:W-:-:S02]  /*3d40*/  IADD3 R174, P3, PT, R69, R150, RZ ;  /* 0x0000009645ae7210 */ /* 0x000fc40007f7e0ff */
[----:B------:R-:W-:Y:S02]  /*3d50*/  IADD3 R176, P2, PT, R65, R150, RZ ;  /* 0x0000009641b07210 */ /* 0x000fe40007f5e0ff */
[-C--:B------:R-:W-:Y:S02]  /*3d60*/  LEA.HI.X.SX32 R175, R69, R6.reuse, 0x1, P3 ;  /* 0x0000000645af7211 */ /* 0x080fe400018f0eff */
[----:B------:R-:W-:Y:S01]  /*3d70*/  LEA.HI.X.SX32 R177, R65, R6, 0x1, P2 ;  /* 0x0000000641b17211 */ /* 0x000fe200010f0eff */
[C---:B------:R-:W-:Y:S01]  /*3d80*/  IMAD R65, R68.reuse, 0x2, R63 ;  /* 0x0000000244417824 */ /* 0x040fe200078e023f */
[-C--:B------:R-:W-:Y:S02]  /*3d90*/  IADD3 R170, P3, PT, R63, R150.reuse, RZ ;  /* 0x000000963faa7210 */ /* 0x080fe40007f7e0ff */
[----:B------:R-:W-:Y:S02]  /*3da0*/  IADD3 R172, P2, PT, R7, R150, RZ ;  /* 0x0000009607ac7210 */ /* 0x000fe40007f5e0ff */
[-C--:B------:R-:W-:Y:S01]  /*3db0*/  LEA.HI.X.SX32 R171, R63, R6.reuse, 0x1, P3 ;  /* 0x000000063fab7211 */ /* 0x080fe200018f0eff */
[----:B------:R-:W-:Y:S01]  /*3dc0*/  IMAD R63, R68, 0x2, R65 ;  /* 0x00000002443f7824 */ /* 0x000fe200078e0241 */
[----:B------:R-:W-:-:S02]  /*3dd0*/  LEA.HI.X.SX32 R173, R7, R6, 0x1, P2 ;  /* 0x0000000607ad7211 */ /* 0x000fc400010f0eff */
[C---:B------:R-:W-:Y:S01]  /*3de0*/  IADD3 R168, P2, PT, R65.reuse, R150, RZ ;  /* 0x0000009641a87210 */ /* 0x040fe20007f5e0ff */
[----:B------:R-:W-:Y:S01]  /*3df0*/  IMAD R69, R68, 0x4, R63 ;  /* 0x0000000444457824 */ /* 0x000fe200078e023f */
[----:B------:R-:W-:Y:S02]  /*3e00*/  ISETP.GT.AND P5, PT, R0, 0x3a, PT ;  /* 0x0000003a0000780c */ /* 0x000fe40003fa4270 */
[----:B------:R-:W-:Y:S01]  /*3e10*/  LEA.HI.X.SX32 R169, R65, R6, 0x1, P2 ;  /* 0x0000000641a97211 */ /* 0x000fe200010f0eff */
[----:B------:R-:W-:Y:S01]  /*3e20*/  IMAD R65, R68, 0x2, R69 ;  /* 0x0000000244417824 */ /* 0x000fe200078e0245 */
[C---:B------:R-:W-:Y:S02]  /*3e30*/  IADD3 R166, P2, PT, R63.reuse, R150, RZ ;  /* 0x000000963fa67210 */ /* 0x040fe40007f5e0ff */
[----:B------:R-:W-:Y:S02]  /*3e40*/  FSEL R8, R8, -INF , P5 ;  /* 0xff80000008087808 */ /* 0x000fe40002800000 */
[----:B------:R-:W-:Y:S01]  /*3e50*/  LEA.HI.X.SX32 R167, R63, R6, 0x1, P2 ;  /* 0x000000063fa77211 */ /* 0x000fe200010f0eff */
[----:B------:R-:W-:Y:S01]  /*3e60*/  IMAD R63, R68, 0x2, R65 ;  /* 0x00000002443f7824 */ /* 0x000fe200078e0241 */
[----:B------:R-:W-:-:S02]  /*3e70*/  IADD3 R162, P3, PT, R69, R150, RZ ;  /* 0x0000009645a27210 */ /* 0x000fc40007f7e0ff */
[----:B------:R-:W-:Y:S01]  /*3e80*/  ISETP.GT.AND P5, PT, R0, 0x3e, PT ;  /* 0x0000003e0000780c */ /* 0x000fe20003fa4270 */
[----:B------:R-:W3:Y:S01]  /*3e90*/  @P0 LDG.E.U8 R192, desc[UR30][R166.64] ;  /* 0x0000001ea6c00981 */ /* 0x000ee2000c1e1100 */
[----:B------:R-:W-:Y:S02]  /*3ea0*/  FMNMX3 R48, R48, R8, R13, !PT ;  /* 0x0000000830307276 */ /* 0x000fe4000780000d */
[----:B------:R-:W-:Y:S01]  /*3eb0*/  LEA.HI.X.SX32 R163, R69, R6, 0x1, P3 ;  /* 0x0000000645a37211 */ /* 0x000fe200018f0eff */
[----:B------:R-:W-:Y:S01]  /*3ec0*/  IMAD R69, R68, 0x2, R63 ;  /* 0x0000000244457824 */ /* 0x000fe200078e023f */
[----:B------:R-:W-:Y:S02]  /*3ed0*/  IADD3 R158, P3, PT, R63, R150, RZ ;  /* 0x000000963f9e7210 */ /* 0x000fe40007f7e0ff */
[----:B------:R-:W-:Y:S02]  /*3ee0*/  FSEL R11, R11, -INF , P5 ;  /* 0xff8000000b0b7808 */ /* 0x000fe40002800000 */
[----:B------:R-:W-:-:S02]  /*3ef0*/  FMNMX3 R48, R48, R5, R4, !PT ;  /* 0x0000000530307276 */ /* 0x000fc40007800004 */
[----:B------:R-:W-:Y:S02]  /*3f00*/  IADD3 R160, P2, PT, R65, R150, RZ ;  /* 0x0000009641a07210 */ /* 0x000fe40007f5e0ff */
[-C--:B------:R-:W-:Y:S01]  /*3f10*/  LEA.HI.X.SX32 R159, R63, R6.reuse, 0x1, P3 ;  /* 0x000000063f9f7211 */ /* 0x080fe200018f0eff */
[----:B------:R-:W-:Y:S01]  /*3f20*/  IMAD R63, R68, 0x2, R69 ;  /* 0x00000002443f7824 */ /* 0x000fe200078e0245 */
[----:B------:R-:W-:Y:S02]  /*3f30*/  FMNMX3 R114, R48, -INF , R11, !PT ;  /* 0xff80000030727876 */ /* 0x000fe4000780000b */
[----:B------:R-:W-:Y:S01]  /*3f40*/  LEA.HI.X.SX32 R161, R65, R6, 0x1, P2 ;  /* 0x0000000641a17211 */ /* 0x000fe200010f0eff */
[----:B------:R-:W-:Y:S01]  /*3f50*/  IMAD R65, R68, 0x2, R63 ;  /* 0x0000000244417824 */ /* 0x000fe200078e023f */
[----:B------:R-:W-:Y:S01]  /*3f60*/  IADD3 R156, P2, PT, R69, R150, RZ ;  /* 0x00000096459c7210 */ /* 0x000fe20007f5e0ff */
[--C-:B------:R-:W-:Y:S01]  /*3f70*/  FADD R48, R34, -R114.reuse ;  /* 0x8000007222307221 */ /* 0x100fe20000000000 */
[--C-:B------:R-:W-:Y:S01]  /*3f80*/  FADD R153, R153, -R114.reuse ;  /* 0x8000007299997221 */ /* 0x100fe20000000000 */
[----:B------:R-:W-:Y:S01]  /*3f90*/  FADD R62, R62, -R114 ;  /* 0x800000723e3e7221 */ /* 0x000fe20000000000 */
[----:B------:R-:W-:Y:S01]  /*3fa0*/  LEA.HI.X.SX32 R157, R69, R6, 0x1, P2 ;  /* 0x00000006459d7211 */ /* 0x000fe200010f0eff */
[----:B------:R-:W-:-:S02]  /*3fb0*/  IMAD R69, R68, 0x2, R65 ;  /* 0x0000000244457824 */ /* 0x000fc400078e0241 */
[----:B------:R-:W-:Y:S01]  /*3fc0*/  FMUL R52, R48, 1.4426950216293334961 ;  /* 0x3fb8aa3b30347820 */ /* 0x000fe20000400000 */
[-C--:B------:R-:W-:Y:S01]  /*3fd0*/  IADD3 R154, P2, PT, R63, R150.reuse, RZ ;  /* 0x000000963f9a7210 */ /* 0x080fe20007f5e0ff */
[--C-:B------:R-:W-:Y:S01]  /*3fe0*/  FADD R40, R40, -R114.reuse ;  /* 0x8000007228287221 */ /* 0x100fe20000000000 */
[--C-:B------:R-:W-:Y:S01]  /*3ff0*/  FADD R55, R55, -R114.reuse ;  /* 0x8000007237377221 */ /* 0x100fe20000000000 */
[--C-:B------:R-:W-:Y:S01]  /*4000*/  FADD R59, R59, -R114.reuse ;  /* 0x800000723b3b7221 */ /* 0x100fe20000000000 */
[--C-:B------:R-:W-:Y:S01]  /*4010*/  FADD R118, R116, -R114.reuse ;  /* 0x8000007274767221 */ /* 0x100fe20000000000 */
[----:B------:R-:W-:Y:S01]  /*4020*/  FMUL R153, R153, 1.4426950216293334961 ;  /* 0x3fb8aa3b99997820 */ /* 0x000fe20000400000 */
[--C-:B------:R-:W-:Y:S01]  /*4030*/  FADD R48, R39, -R114.reuse ;  /* 0x8000007227307221 */ /* 0x100fe20000000000 */
[-C--:B------:R-:W-:Y:S01]  /*4040*/  IADD3 R152, P3, PT, R65, R150.reuse, RZ ;  /* 0x0000009641987210 */ /* 0x080fe20007f7e0ff */
[----:B------:R-:W-:Y:S01]  /*4050*/  FMUL R62, R62, 1.4426950216293334961 ;  /* 0x3fb8aa3b3e3e7820 */ /* 0x000fe20000400000 */
[----:B------:R0:W-:Y:S01]  /*4060*/  MUFU.EX2 R39, R52 ;  /* 0x0000003400277308 */ /* 0x0001e20000000800 */
[----:B------:R-:W-:Y:S01]  /*4070*/  IADD3 R150, P4, PT, R69, R150, RZ ;  /* 0x0000009645967210 */ /* 0x000fe20007f9e0ff */
[--C-:B------:R-:W-:Y:S01]  /*4080*/  FADD R50, R50, -R114.reuse ;  /* 0x8000007232327221 */ /* 0x100fe20000000000 */
[-C--:B------:R-:W-:Y:S01]  /*4090*/  LEA.HI.X.SX32 R155, R63, R6.reuse, 0x1, P2 ;  /* 0x000000063f9b7211 */ /* 0x080fe200010f0eff */
[----:B------:R-:W-:Y:S01]  /*40a0*/  FMUL R63, R55, 1.4426950216293334961 ;  /* 0x3fb8aa3b373f7820 */ /* 0x000fe20000400000 */
[--C-:B------:R-:W-:Y:S01]  /*40b0*/  FADD R115, R115, -R114.reuse ;  /* 0x8000007273737221 */ /* 0x100fe20000000000 */
[----:B------:R-:W-:Y:S01]  /*40c0*/  FMUL R59, R59, 1.4426950216293334961 ;  /* 0x3fb8aa3b3b3b7820 */ /* 0x000fe20000400000 */
[--C-:B------:R-:W-:Y:S01]  /*40d0*/  FADD R55, R9, -R114.reuse ;  /* 0x8000007209377221 */ /* 0x100fe20000000000 */
[--C-:B------:R-:W-:Y:S01]  /*40e0*/  FADD R57, R57, -R114.reuse ;  /* 0x8000007239397221 */ /* 0x100fe20000000000 */
[----:B0-----:R-:W-:Y:S01]  /*40f0*/  FMUL R52, R40, 1.4426950216293334961 ;  /* 0x3fb8aa3b28347820 */ /* 0x001fe20000400000 */
[--C-:B------:R-:W-:Y:S01]  /*4100*/  FADD R61, R61, -R114.reuse ;  /* 0x800000723d3d7221 */ /* 0x100fe20000000000 */
[--C-:B------:R-:W-:Y:S01]  /*4110*/  FADD R67, R67, -R114.reuse ;  /* 0x8000007243437221 */ /* 0x100fe20000000000 */
[----:B------:R-:W-:Y:S01]  /*4120*/  FMUL R178, R118, 1.4426950216293334961 ;  /* 0x3fb8aa3b76b27820 */ /* 0x000fe20000400000 */
[----:B------:R0:W-:Y:S01]  /*4130*/  MUFU.EX2 R34, R153 ;  /* 0x0000009900227308 */ /* 0x0001e20000000800 */
[--C-:B------:R-:W-:Y:S01]  /*4140*/  FADD R118, R71, -R114.reuse ;  /* 0x8000007247767221 */ /* 0x100fe20000000000 */
[-C--:B------:R-:W-:Y:S01]  /*4150*/  LEA.HI.X.SX32 R151, R69, R6.reuse, 0x1, P4 ;  /* 0x0000000645977211 */ /* 0x080fe200020f0eff */
[----:B------:R-:W-:Y:S01]  /*4160*/  FADD R117, R117, -R114 ;  /* 0x8000007275757221 */ /* 0x000fe20000000000 */
[----:B------:R-:W-:Y:S01]  /*4170*/  FMUL R121, R48, 1.4426950216293334961 ;  /* 0x3fb8aa3b30797820 */ /* 0x000fe20000400000 */
[----:B------:R-:W-:Y:S01]  /*4180*/  FMUL R7, R115, 1.4426950216293334961 ;  /* 0x3fb8aa3b73077820 */ /* 0x000fe20000400000 */
[----:B------:R-:W-:Y:S01]  /*4190*/  PRMT R40, RZ, 0x7610, R40 ;  /* 0x00007610ff287816 */ /* 0x000fe20000000028 */
[----:B------:R-:W-:Y:S01]  /*41a0*/  FADD R119, R119, -R114 ;  /* 0x8000007277777221 */ /* 0x000fe20000000000 */
[----:B------:R4:W-:Y:S01]  /*41b0*/  MUFU.EX2 R120, R62 ;  /* 0x0000003e00787308 */ /* 0x0009e20000000800 */
[----:B0-----:R-:W-:Y:S01]  /*41c0*/  LEA.HI.X.SX32 R153, R65, R6, 0x1, P3 ;  /* 0x0000000641997211 */ /* 0x001fe200018f0eff */
[----:B------:R-:W-:Y:S01]  /*41d0*/  FMUL R64, R55, 1.4426950216293334961 ;  /* 0x3fb8aa3b37407820 */ /* 0x000fe20000400000 */
[----:B------:R-:W-:Y:S01]  /*41e0*/  PRMT R48, RZ, 0x7610, R48 ;  /* 0x00007610ff307816 */ /* 0x000fe20000000030 */
[----:B------:R-:W-:Y:S01]  /*41f0*/  FMUL R69, R57, 1.4426950216293334961 ;  /* 0x3fb8aa3b39457820 */ /* 0x000fe20000400000 */
[----:B------:R-:W-:Y:S01]  /*4200*/  PRMT R54, RZ, 0x7610, R54 ;  /* 0x00007610ff367816 */ /* 0x000fe20000000036 */
[----:B------:R-:W-:Y:S01]  /*4210*/  FMUL R123, R61, 1.4426950216293334961 ;  /* 0x3fb8aa3b3d7b7820 */ /* 0x000fe20000400000 */
[----:B------:R-:W-:Y:S01]  /*4220*/  PRMT R58, RZ, 0x7610, R58 ;  /* 0x00007610ff3a7816 */ /* 0x000fe2000000003a */
[----:B------:R0:W-:Y:S01]  /*4230*/  MUFU.EX2 R6, R52 ;  /* 0x0000003400067308 */ /* 0x0001e20000000800 */
[----:B----4-:R-:W-:Y:S01]  /*4240*/  FMUL R62, R50, 1.4426950216293334961 ;  /* 0x3fb8aa3b323e7820 */ /* 0x010fe20000400000 */
[----:B------:R-:W-:Y:S01]  /*4250*/  PRMT R50, RZ, 0x7610, R50 ;  /* 0x00007610ff327816 */ /* 0x000fe20000000032 */
[----:B------:R-:W-:Y:S01]  /*4260*/  FMUL R68, R67, 1.4426950216293334961 ;  /* 0x3fb8aa3b43447820 */ /* 0x000fe20000400000 */
[----:B------:R-:W-:Y:S01]  /*4270*/  PRMT R56, RZ, 0x7610, R56 ;  /* 0x00007610ff387816 */ /* 0x000fe20000000038 */
[----:B------:R-:W-:Y:S01]  /*4280*/  FMUL R180, R118, 1.4426950216293334961 ;  /* 0x3fb8aa3b76b47820 */ /* 0x000fe20000400000 */
[----:B------:R-:W-:Y:S01]  /*4290*/  PRMT R60, RZ, 0x7610, R60 ;  /* 0x00007610ff3c7816 */ /* 0x000fe2000000003c */
[----:B------:R-:W4:Y:S01]  /*42a0*/  @P0 LDG.E.U8 R186, desc[UR30][R158.64] ;  /* 0x0000001e9eba0981 */ /* 0x000f22000c1e1100 */
[----:B------:R5:W-:Y:S01]  /*42b0*/  MUFU.EX2 R122, R59 ;  /* 0x0000003b007a7308 */ /* 0x000be20000000800 */
[----:B0-----:R-:W-:Y:S01]  /*42c0*/  PRMT R52, RZ, 0x7610, R52 ;  /* 0x00007610ff347816 */ /* 0x001fe20000000034 */
[----:B------:R-:W-:Y:S01]  /*42d0*/  FMUL R193, R117, 1.4426950216293334961 ;  /* 0x3fb8aa3b75c17820 */ /* 0x000fe20000400000 */
[----:B------:R-:W-:Y:S01]  /*42e0*/  PRMT R55, RZ, 0x7610, R55 ;  /* 0x00007610ff377816 */ /* 0x000fe20000000037 */
[----:B------:R-:W2:Y:S01]  /*42f0*/  @P0 LDG.E.U8 R194, desc[UR30][R150.64] ;  /* 0x0000001e96c20981 */ /* 0x000ea2000c1e1100 */
[----:B------:R-:W-:-:S02]  /*4300*/  PRMT R57, RZ, 0x7610, R57 ;  /* 0x00007610ff397816 */ /* 0x000fc40000000039 */
[----:B------:R-:W-:Y:S01]  /*4310*/  PRMT R124, RZ, 0x7610, R124 ;  /* 0x00007610ff7c7816 */ /* 0x000fe2000000007c */
[----:B------:R0:W-:Y:S01]  /*4320*/  MUFU.EX2 R9, R63 ;  /* 0x0000003f00097308 */ /* 0x0001e20000000800 */
[----:B-----5:R-:W-:Y:S01]  /*4330*/  PRMT R59, RZ, 0x7610, R59 ;  /* 0x00007610ff3b7816 */ /* 0x020fe2000000003b */
[--C-:B------:R-:W-:Y:S01]  /*4340*/  FADD R187, R187, -R114.reuse ;  /* 0x80000072bbbb7221 */ /* 0x100fe20000000000 */
[----:B------:R-:W-:Y:S02]  /*4350*/  PRMT R65, RZ, 0x7610, R65 ;  /* 0x00007610ff417816 */ /* 0x000fe40000000041 */
[----:B------:R-:W-:Y:S02]  /*4360*/  PRMT R195, RZ, 0x7610, R195 ;  /* 0x00007610ffc37816 */ /* 0x000fe400000000c3 */
[----:B------:R-:W-:Y:S01]  /*4370*/  PRMT R185, RZ, 0x7610, R185 ;  /* 0x00007610ffb97816 */ /* 0x000fe200000000b9 */
[----:B------:R5:W-:Y:S01]  /*4380*/  MUFU.EX2 R71, R178 ;  /* 0x000000b200477308 */ /* 0x000be20000000800 */
[----:B0-----:R-:W-:Y:S01]  /*4390*/  PRMT R63, RZ, 0x7610, R63 ;  /* 0x00007610ff3f7816 */ /* 0x001fe2000000003f */
[--C-:B------:R-:W-:Y:S01]  /*43a0*/  FADD R183, R183, -R114.reuse ;  /* 0x80000072b7b77221 */ /* 0x100fe20000000000 */
[----:B------:R-:W-:Y:S01]  /*43b0*/  PRMT R61, RZ, 0x7610, R61 ;  /* 0x00007610ff3d7816 */ /* 0x000fe2000000003d */
[----:B------:R-:W-:Y:S01]  /*43c0*/  FADD R51, R51, -R114 ;  /* 0x8000007233337221 */ /* 0x000fe20000000000 */
[----:B------:R-:W-:-:S02]  /*43d0*/  PRMT R115, RZ, 0x7610, R115 ;  /* 0x00007610ff737816 */ /* 0x000fc40000000073 */
[----:B------:R-:W-:Y:S01]  /*43e0*/  PRMT R116, RZ, 0x7610, R116 ;  /* 0x00007610ff747816 */ /* 0x000fe20000000074 */
[----:B------:R-:W-:Y:S01]  /*43f0*/  FMUL R179, R119, 1.4426950216293334961 ;  /* 0x3fb8aa3b77b37820 */ /* 0x000fe20000400000 */
[----:B------:R-:W-:Y:S01]  /*4400*/  PRMT R67, RZ, 0x7610, R67 ;  /* 0x00007610ff437816 */ /* 0x000fe20000000043 */
[----:B------:R-:W1:Y:S01]  /*4410*/  @P0 LDG.E.U8 R40, desc[UR30][R224.64] ;  /* 0x0000001ee0280981 */ /* 0x000e62000c1e1100 */
[----:B------:R-:W-:Y:S01]  /*4420*/  PRMT R118, RZ, 0x7610, R118 ;  /* 0x00007610ff767816 */ /* 0x000fe20000000076 */
[----:B------:R-:W0:Y:S01]  /*4430*/  MUFU.EX2 R7, R7 ;  /* 0x0000000700077308 */ /* 0x000e220000000800 */
[----:B-----5:R-:W-:Y:S01]  /*4440*/  PRMT R178, RZ, 0x7610, R178 ;  /* 0x00007610ffb27816 */ /* 0x020fe200000000b2 */
[----:B------:R-:W5:Y:S01]  /*4450*/  @P0 LDG.E.U8 R48, desc[UR30][R216.64] ;  /* 0x0000001ed8300981 */ /* 0x000f62000c1e1100 */
[----:B------:R-:W-:Y:S01]  /*4460*/  PRMT R117, RZ, 0x7610, R117 ;  /* 0x00007610ff757816 */ /* 0x000fe20000000075 */
[----:B------:R-:W-:Y:S02]  /*4470*/  FADD R119, R49, -R114 ;  /* 0x8000007231777221 */ /* 0x000fe40000000000 */
[----:B------:R-:W2:Y:S02]  /*4480*/  @P0 LDG.E.U8 R54, desc[UR30][R208.64] ;  /* 0x0000001ed0360981 */ /* 0x000ea4000c1e1100 */
[----:B------:R-:W0:Y:S02]  /*4490*/  MUFU.EX2 R121, R121 ;  /* 0x0000007900797308 */ /* 0x000e240000000800 */
[----:B------:R-:W2:Y:S01]  /*44a0*/  @P0 LDG.E.U8 R52, desc[UR30][R200.64] ;  /* 0x0000001ec8340981 */ /* 0x000ea2000c1e1100 */
[----:B------:R-:W-:-:S03]  /*44b0*/  FMUL R181, R119, 1.4426950216293334961 ;  /* 0x3fb8aa3b77b57820 */ /* 0x000fc60000400000 */
[----:B------:R-:W2:Y:S04]  /*44c0*/  @P0 LDG.E.U8 R58, desc[UR30][R188.64] ;  /* 0x0000001ebc3a0981 */ /* 0x000ea8000c1e1100 */
[----:B------:R-:W2:Y:S04]  /*44d0*/  @P0 LDG.E.U8 R50, desc[UR30][R170.64] ;  /* 0x0000001eaa320981 */ /* 0x000ea8000c1e1100 */
[----:B------:R-:W2:Y:S04]  /*44e0*/  @P0 LDG.E.U8 R56, desc[UR30][R162.64] ;  /* 0x0000001ea2380981 */ /* 0x000ea8000c1e1100 */
[----:B------:R-:W2:Y:S01]  /*44f0*/  @P0 LDG.E.U8 R60, desc[UR30][R154.64] ;  /* 0x0000001e9a3c0981 */ /* 0x000ea2000c1e1100 */
[----:B------:R-:W-:-:S03]  /*4500*/  FADD R119, R70, -R114 ;  /* 0x8000007246777221 */ /* 0x000fc60000000000 */
[----:B------:R-:W2:Y:S04]  /*4510*/  @P0 LDG.E.U8 R55, desc[UR30][R222.64] ;  /* 0x0000001ede370981 */ /* 0x000ea8000c1e1100 */
[----:B------:R-:W2:Y:S04]  /*4520*/  @P0 LDG.E.U8 R57, desc[UR30][R214.64] ;  /* 0x0000001ed6390981 */ /* 0x000ea8000c1e1100 */
[----:B------:R-:W2:Y:S04]  /*4530*/  @P0 LDG.E.U8 R59, desc[UR30][R206.64] ;  /* 0x0000001ece3b0981 */ /* 0x000ea8000c1e1100 */
[----:B------:R-:W2:Y:S04]  /*4540*/  @P0 LDG.E.U8 R63, desc[UR30][R198.64] ;  /* 0x0000001ec63f0981 */ /* 0x000ea8000c1e1100 */
[----:B------:R-:W2:Y:S04]  /*4550*/  @P0 LDG.E.U8 R65, desc[UR30][R176.64] ;  /* 0x0000001eb0410981 */ /* 0x000ea8000c1e1100 */
[----:B------:R-:W2:Y:S01]  /*4560*/  @P0 LDG.E.U8 R124, desc[UR30][R212.64] ;  /* 0x0000001ed47c0981 */ /* 0x000ea2000c1e1100 */
[----:B------:R-:W-:-:S03]  /*4570*/  FMUL R229, R187, 1.4426950216293334961 ;  /* 0x3fb8aa3bbbe57820 */ /* 0x000fc60000400000 */
[----:B------:R-:W2:Y:S04]  /*4580*/  @P0 LDG.E.U8 R195, desc[UR30][R148.64] ;  /* 0x0000001e94c30981 */ /* 0x000ea8000c1e1100 */
[----:B------:R-:W2:Y:S01]  /*4590*/  @P0 LDG.E.U8 R185, desc[UR30][R202.64] ;  /* 0x0000001ecab90981 */ /* 0x000ea2000c1e1100 */
[----:B------:R-:W-:Y:S01]  /*45a0*/  FMUL R228, R183, 1.4426950216293334961 ;  /* 0x3fb8aa3bb7e47820 */ /* 0x000fe20000400000 */
[----:B------:R-:W-:Y:S02]  /*45b0*/  FMUL R51, R51, 1.4426950216293334961 ;  /* 0x3fb8aa3b33337820 */ /* 0x000fe40000400000 */
[----:B------:R-:W2:Y:S04]  /*45c0*/  @P0 LDG.E.U8 R61, desc[UR30][R168.64] ;  /* 0x0000001ea83d0981 */ /* 0x000ea8000c1e1100 */
[----:B------:R-:W2:Y:S04]  /*45d0*/  @P0 LDG.E.U8 R115, desc[UR30][R160.64] ;  /* 0x0000001ea0730981 */ /* 0x000ea8000c1e1100 */
[----:B------:R-:W2:Y:S04]  /*45e0*/  @P0 LDG.E.U8 R67, desc[UR30][R152.64] ;  /* 0x0000001e98430981 */ /* 0x000ea8000c1e1100 */
[----:B------:R-:W2:Y:S04]  /*45f0*/  @P0 LDG.E.U8 R116, desc[UR30][R220.64] ;  /* 0x0000001edc740981 */ /* 0x000ea8000c1e1100 */
[----:B------:R-:W2:Y:S04]  /*4600*/  @P0 LDG.E.U8 R118, desc[UR30][R204.64] ;  /* 0x0000001ecc760981 */ /* 0x000ea8000c1e1100 */
[----:B------:R-:W2:Y:S04]  /*4610*/  @P0 LDG.E.U8 R178, desc[UR30][R174.64] ;  /* 0x0000001eaeb20981 */ /* 0x000ea8000c1e1100 */
[----:B------:R-:W2:Y:S01]  /*4620*/  @P0 LDG.E.U8 R117, desc[UR30][R210.64] ;  /* 0x0000001ed2750981 */ /* 0x000ea2000c1e1100 */
[----:B------:R-:W-:Y:S01]  /*4630*/  FMUL R227, R119, 1.4426950216293334961 ;  /* 0x3fb8aa3b77e37820 */ /* 0x000fe20000400000 */
[----:B------:R0:W-:Y:S01]  /*4640*/  MUFU.EX2 R49, R179 ;  /* 0x000000b300317308 */ /* 0x0001e20000000800 */
[----:B------:R-:W-:-:S02]  /*4650*/  PRMT R119, RZ, 0x7610, R119 ;  /* 0x00007610ff777816 */ /* 0x000fc40000000077 */
[----:B------:R-:W-:-:S04]  /*4660*/  PRMT R187, RZ, 0x7610, R187 ;  /* 0x00007610ffbb7816 */ /* 0x000fc800000000bb */
[----:B------:R-:W2:Y:S01]  /*4670*/  @P0 LDG.E.U8 R119, desc[UR30][R218.64] ;  /* 0x0000001eda770981 */ /* 0x000ea2000c1e1100 */
[----:B0-----:R-:W-:Y:S01]  /*4680*/  FADD R179, R125, -R114 ;  /* 0x800000727db37221 */ /* 0x001fe20000000000 */
[----:B------:R-:W-:Y:S01]  /*4690*/  PRMT R125, RZ, 0x7610, R125 ;  /* 0x00007610ff7d7816 */ /* 0x000fe2000000007d */
[----:B------:R-:W-:Y:S01]  /*46a0*/  MUFU.EX2 R70, R181 ;  /* 0x000000b500467308 */ /* 0x000fe20000000800 */
[----:B------:R-:W2:Y:S01]  /*46b0*/  @P0 LDG.E.U8 R187, desc[UR30][R156.64] ;  /* 0x0000001e9cbb0981 */ /* 0x000ea2000c1e1100 */
[----:B------:R-:W-:Y:S01]  /*46c0*/  FMUL R226, R179, 1.4426950216293334961 ;  /* 0x3fb8aa3bb3e27820 */ /* 0x000fe20000400000 */
[----:B------:R-:W-:Y:S02]  /*46d0*/  PRMT R179, RZ, 0x7610, R179 ;  /* 0x00007610ffb37816 */ /* 0x000fe400000000b3 */
[----:B------:R-:W2:Y:S03]  /*46e0*/  @P0 LDG.E.U8 R125, desc[UR30][R190.64] ;  /* 0x0000001ebe7d0981 */ /* 0x000ea6000c1e1100 */
[----:B------:R0:W-:Y:S01]  /*46f0*/  MUFU.EX2 R181, R193 ;  /* 0x000000c100b57308 */ /* 0x0001e20000000800 */
[----:B------:R-:W2:Y:S01]  /*4700*/  @P0 LDG.E.U8 R179, desc[UR30][R172.64] ;  /* 0x0000001eacb30981 */ /* 0x000ea2000c1e1100 */
[----:B0-----:R-:W-:-:S06]  /*4710*/  PRMT R193, RZ, 0x7610, R193 ;  /* 0x00007610ffc17816 */ /* 0x001fcc00000000c1 */
[----:B------:R-:W2:Y:S01]  /*4720*/  @P0 LDG.E.U8 R193, desc[UR30][R164.64] ;  /* 0x0000001ea4c10981 */ /* 0x000ea2000c1e1100 */
[----:B------:R-:W-:-:S04]  /*4730*/  FADD R183, R182, -R114 ;  /* 0x80000072b6b77221 */ /* 0x000fc80000000000 */
[----:B------:R-:W-:Y:S01]  /*4740*/  FMUL R230, R183, 1.4426950216293334961 ;  /* 0x3fb8aa3bb7e67820 */ /* 0x000fe20000400000 */
[----:B------:R-:W-:-:S04]  /*4750*/  FADD R183, R53, -R114 ;  /* 0x8000007235b77221 */ /* 0x000fc80000000000 */
[----:B------:R-:W-:Y:S01]  /*4760*/  FMUL R231, R183, 1.4426950216293334961 ;  /* 0x3fb8aa3bb7e77820 */ /* 0x000fe20000400000 */
[----:B------:R-:W-:-:S03]  /*4770*/  FADD R183, R47, -R114 ;  /* 0x800000722fb77221 */ /* 0x000fc60000000000 */
[----:B------:R0:W-:Y:S01]  /*4780*/  MUFU.EX2 R47, R231 ;  /* 0x000000e7002f7308 */ /* 0x0001e20000000800 */
[----:B------:R-:W-:Y:S01]  /*4790*/  FMUL R232, R183, 1.4426950216293334961 ;  /* 0x3fb8aa3bb7e87820 */ /* 0x000fe20000400000 */
[----:B------:R-:W-:Y:S01]  /*47a0*/  FADD R183, R44, -R114 ;  /* 0x800000722cb77221 */ /* 0x000fe20000000000 */
[----:B0-----:R-:W-:-:S05]  /*47b0*/  FADD R231, R120, R7 ;  /* 0x0000000778e77221 */ /* 0x001fca0000000000 */
[----:B------:R-:W0:Y:S08]  /*47c0*/  MUFU.EX2 R51, R51 ;  /* 0x0000003300337308 */ /* 0x000e300000000800 */
[----:B------:R0:W-:Y:S02]  /*47d0*/  MUFU.EX2 R44, R232 ;  /* 0x000000e8002c7308 */ /* 0x0001e40000000800 */
[----:B0-----:R-:W-:-:S06]  /*47e0*/  FADD R232, R34, R231 ;  /* 0x000000e722e87221 */ /* 0x001fcc0000000000 */
[----:B------:R-:W0:Y:S01]  /*47f0*/  MUFU.EX2 R62, R62 ;  /* 0x0000003e003e7308 */ /* 0x000e220000000800 */
[----:B------:R-:W-:-:S04]  /*4800*/  FADD R232, R39, R232 ;  /* 0x000000e827e87221 */ /* 0x000fc80000000000 */
[----:B------:R-:W-:-:S03]  /*4810*/  FADD R231, R121, R232 ;  /* 0x000000e879e77221 */ /* 0x000fc60000000000 */
[----:B------:R-:W3:Y:S01]  /*4820*/  MUFU.EX2 R64, R64 ;  /* 0x0000004000407308 */ /* 0x000ee20000000800 */
[----:B------:R-:W-:Y:S01]  /*4830*/  FADD R232, R6, R231 ;  /* 0x000000e706e87221 */ /* 0x000fe20000000000 */
[----:B------:R-:W-:-:S03]  /*4840*/  FADD R46, R46, -R114 ;  /* 0x800000722e2e7221 */ /* 0x000fc60000000000 */
[----:B------:R-:W-:-:S03]  /*4850*/  FADD R231, R51, R232 ;  /* 0x000000e833e77221 */ /* 0x000fc60000000000 */
[----:B------:R-:W3:Y:S01]  /*4860*/  MUFU.EX2 R69, R69 ;  /* 0x0000004500457308 */ /* 0x000ee20000000800 */
[----:B------:R-:W-:Y:S01]  /*4870*/  FMUL R46, R46, 1.4426950216293334961 ;  /* 0x3fb8aa3b2e2e7820 */ /* 0x000fe20000400000 */
[----:B0-----:R-:W-:Y:S01]  /*4880*/  FADD R231, R62, R231 ;  /* 0x000000e73ee77221 */ /* 0x001fe20000000000 */
[----:B------:R-:W-:-:S03]  /*4890*/  FADD R45, R45, -R114 ;  /* 0x800000722d2d7221 */ /* 0x000fc60000000000 */
[----:B------:R-:W-:Y:S02]  /*48a0*/  FADD R232, R122, R231 ;  /* 0x000000e77ae87221 */ /* 0x000fe40000000000 */
[----:B------:R-:W0:Y:S02]  /*48b0*/  MUFU.EX2 R123, R123 ;  /* 0x0000007b007b7308 */ /* 0x000e240000000800 */
[----:B------:R-:W-:-:S06]  /*48c0*/  FADD R231, R9, R232 ;  /* 0x000000e809e77221 */ /* 0x000fcc0000000000 */
[----:B------:R-:W0:Y:S01]  /*48d0*/  MUFU.EX2 R46, R46 ;  /* 0x0000002e002e7308 */ /* 0x000e220000000800 */
[----:B---3--:R-:W-:-:S07]  /*48e0*/  FADD R232, R64, R231 ;  /* 0x000000e740e87221 */ /* 0x008fce0000000000 */
[----:B------:R3:W-:Y:S01]  /*48f0*/  MUFU.EX2 R53, R230 ;  /* 0x000000e600357308 */ /* 0x0007e20000000800 */
[----:B------:R-:W-:Y:S01]  /*4900*/  FADD R19, R19, -R114 ;  /* 0x8000007213137221 */ /* 0x000fe20000000000 */
[----:B------:R-:W-:Y:S01]  /*4910*/  FADD R232, R69, R232 ;  /* 0x000000e845e87221 */ /* 0x000fe20000000000 */
[----:B---3--:R-:W-:Y:S01]  /*4920*/  FMUL R230, R45, 1.4426950216293334961 ;  /* 0x3fb8aa3b2de67820 */ /* 0x008fe20000400000 */
[----:B------:R-:W-:-:S04]  /*4930*/  FADD R45, R43, -R114 ;  /* 0x800000722b2d7221 */ /* 0x000fc80000000000 */
[----:B------:R-:W3:Y:S01]  /*4940*/  MUFU.EX2 R68, R68 ;  /* 0x0000004400447308 */ /* 0x000ee20000000800 */
[----:B------:R-:W-:Y:S01]  /*4950*/  FMUL R45, R45, 1.4426950216293334961 ;  /* 0x3fb8aa3b2d2d7820 */ /* 0x000fe20000400000 */
[----:B------:R-:W-:-:S06]  /*4960*/  FADD R38, R38, -R114 ;  /* 0x8000007226267221 */ /* 0x000fcc0000000000 */
[----:B------:R-:W-:Y:S08]  /*4970*/  MUFU.EX2 R182, R228 ;  /* 0x000000e400b67308 */ /* 0x000ff00000000800 */
[----:B------:R0:W-:Y:S08]  /*4980*/  MUFU.EX2 R228, R45 ;  /* 0x0000002d00e47308 */ /* 0x0001f00000000800 */
[----:B------:R-:W3:Y:S01]  /*4990*/  MUFU.EX2 R180, R180 ;  /* 0x000000b400b47308 */ /* 0x000ee20000000800 */
[----:B0-----:R-:W-:Y:S01]  /*49a0*/  FMUL R45, R19, 1.4426950216293334961 ;  /* 0x3fb8aa3b132d7820 */ /* 0x001fe20000400000 */
[----:B------:R-:W-:Y:S01]  /*49b0*/  FADD R19, R123, R232 ;  /* 0x000000e87b137221 */ /* 0x000fe20000000000 */
[----:B------:R-:W-:-:S03]  /*49c0*/  FADD R21, R21, -R114 ;  /* 0x8000007215157221 */ /* 0x000fc60000000000 */
[----:B------:R-:W-:Y:S02]  /*49d0*/  FADD R231, R46, R19 ;  /* 0x000000132ee77221 */ /* 0x000fe40000000000 */
[----:B------:R0:W-:Y:S01]  /*49e0*/  MUFU.EX2 R43, R230 ;  /* 0x000000e6002b7308 */ /* 0x0001e20000000800 */
[--C-:B------:R-:W-:Y:S01]  /*49f0*/  FADD R66, R66, -R114.reuse ;  /* 0x8000007242427221 */ /* 0x100fe20000000000 */
[----:B0-----:R-:W-:Y:S01]  /*4a00*/  FMUL R230, R38, 1.4426950216293334961 ;  /* 0x3fb8aa3b26e67820 */ /* 0x001fe20000400000 */
[----:B------:R-:W-:-:S05]  /*4a10*/  FADD R38, R41, -R114 ;  /* 0x8000007229267221 */ /* 0x000fca0000000000 */
[----:B------:R3:W-:Y:S01]  /*4a20*/  MUFU.EX2 R41, R230 ;  /* 0x000000e600297308 */ /* 0x0007e20000000800 */
[----:B------:R-:W-:Y:S01]  /*4a30*/  FMUL R19, R21, 1.4426950216293334961 ;  /* 0x3fb8aa3b15137820 */ /* 0x000fe20000400000 */
[----:B------:R-:W-:Y:S01]  /*4a40*/  FADD R14, R14, -R114 ;  /* 0x800000720e0e7221 */ /* 0x000fe20000000000 */
[----:B------:R-:W-:Y:S01]  /*4a50*/  FMUL R66, R66, 1.4426950216293334961 ;  /* 0x3fb8aa3b42427820 */ /* 0x000fe20000400000 */
[----:B---3--:R-:W-:-:S04]  /*4a60*/  FADD R230, R68, R231 ;  /* 0x000000e744e67221 */ /* 0x008fc80000000000 */
[----:B------:R-:W0:Y:S01]  /*4a70*/  MUFU.EX2 R227, R227 ;  /* 0x000000e300e37308 */ /* 0x000e220000000800 */
[----:B------:R-:W-:Y:S01]  /*4a80*/  FADD R21, R71, R230 ;  /* 0x000000e647157221 */ /* 0x000fe20000000000 */
[----:B------:R-:W-:-:S03]  /*4a90*/  FMUL R230, R14, 1.4426950216293334961 ;  /* 0x3fb8aa3b0ee67820 */ /* 0x000fc60000400000 */
[----:B------:R-:W-:-:S03]  /*4aa0*/  FADD R14, R180, R21 ;  /* 0x00000015b40e7221 */ /* 0x000fc60000000000 */
[----:B------:R-:W3:Y:S01]  /*4ab0*/  MUFU.EX2 R66, R66 ;  /* 0x0000004200427308 */ /* 0x000ee20000000800 */
[----:B------:R-:W-:-:S04]  /*4ac0*/  FADD R21, R49, R14 ;  /* 0x0000000e31157221 */ /* 0x000fc80000000000 */
[----:B------:R-:W-:-:S03]  /*4ad0*/  FADD R14, R70, R21 ;  /* 0x00000015460e7221 */ /* 0x000fc60000000000 */
[----:B------:R-:W1:Y:S01]  /*4ae0*/  MUFU.EX2 R226, R226 ;  /* 0x000000e200e27308 */ /* 0x000e620000000800 */
[----:B0-----:R-:W-:-:S07]  /*4af0*/  FADD R232, R227, R14 ;  /* 0x0000000ee3e87221 */ /* 0x001fce0000000000 */
[----:B------:R-:W0:Y:S01]  /*4b00*/  MUFU.EX2 R229, R229 ;  /* 0x000000e500e57308 */ /* 0x000e220000000800 */
[----:B------:R-:W-:Y:S01]  /*4b10*/  FADD R21, R181, R232 ;  /* 0x000000e8b5157221 */ /* 0x000fe20000000000 */
[--C-:B------:R-:W-:Y:S01]  /*4b20*/  FADD R23, R23, -R114.reuse ;  /* 0x8000007217177221 */ /* 0x100fe20000000000 */
[--C-:B------:R-:W-:Y:S02]  /*4b30*/  FADD R16, R16, -R114.reuse ;  /* 0x8000007210107221 */ /* 0x100fe40000000000 */
[----:B---3--:R-:W-:Y:S01]  /*4b40*/  FADD R233, R66, R21 ;  /* 0x0000001542e97221 */ /* 0x008fe20000000000 */
[----:B------:R-:W-:Y:S01]  /*4b50*/  FMUL R23, R23, 1.4426950216293334961 ;  /* 0x3fb8aa3b17177820 */ /* 0x000fe20000400000 */
[----:B------:R-:W-:Y:S01]  /*4b60*/  FMUL R14, R16, 1.4426950216293334961 ;  /* 0x3fb8aa3b100e7820 */ /* 0x000fe20000400000 */
[----:B------:R-:W-:Y:S01]  /*4b70*/  FMUL R183, R183, 1.4426950216293334961 ;  /* 0x3fb8aa3bb7b77820 */ /* 0x000fe20000400000 */
[----:B-1----:R-:W-:Y:S01]  /*4b80*/  FADD R16, R226, R233 ;  /* 0x000000e9e2107221 */ /* 0x002fe20000000000 */
[----:B------:R-:W-:Y:S01]  /*4b90*/  FADD R42, R42, -R114 ;  /* 0x800000722a2a7221 */ /* 0x000fe20000000000 */
[----:B------:R0:W-:Y:S03]  /*4ba0*/  MUFU.EX2 R231, R23 ;  /* 0x0000001700e77308 */ /* 0x0001e60000000800 */
[----:B------:R-:W-:Y:S01]  /*4bb0*/  FMUL R42, R42, 1.4426950216293334961 ;  /* 0x3fb8aa3b2a2a7820 */ /* 0x000fe20000400000 */
[----:B0-----:R-:W-:-:S04]  /*4bc0*/  FADD R23, R229, R16 ;  /* 0x00000010e5177221 */ /* 0x001fc80000000000 */
[----:B------:R-:W0:Y:S01]  /*4bd0*/  MUFU.EX2 R183, R183 ;  /* 0x000000b700b77308 */ /* 0x000e220000000800 */
[----:B------:R-:W-:Y:S01]  /*4be0*/  FADD R16, R182, R23 ;  /* 0x00000017b6107221 */ /* 0x000fe20000000000 */
[----:B------:R-:W-:-:S03]  /*4bf0*/  FADD R36, R36, -R114 ;  /* 0x8000007224247221 */ /* 0x000fc60000000000 */
[----:B------:R-:W-:-:S03]  /*4c00*/  FADD R16, R53, R16 ;  /* 0x0000001035107221 */ /* 0x000fc60000000000 */
[----:B------:R-:W1:Y:S01]  /*4c10*/  MUFU.EX2 R42, R42 ;  /* 0x0000002a002a7308 */ /* 0x000e620000000800 */
[----:B------:R-:W-:Y:S01]  /*4c20*/  FMUL R36, R36, 1.4426950216293334961 ;  /* 0x3fb8aa3b24247820 */ /* 0x000fe20000400000 */
[----:B------:R-:W-:Y:S01]  /*4c30*/  FADD R23, R47, R16 ;  /* 0x000000102f177221 */ /* 0x000fe20000000000 */
[----:B------:R-:W-:-:S03]  /*4c40*/  FADD R18, R18, -R114 ;  /* 0x8000007212127221 */ /* 0x000fc60000000000 */
[----:B------:R-:W-:Y:S02]  /*4c50*/  FADD R234, R44, R23 ;  /* 0x000000172cea7221 */ /* 0x000fe40000000000 */
[----:B------:R-:W3:Y:S01]  /*4c60*/  MUFU.EX2 R36, R36 ;  /* 0x0000002400247308 */ /* 0x000ee20000000800 */
[----:B------:R-:W-:Y:S01]  /*4c70*/  FMUL R18, R18, 1.4426950216293334961 ;  /* 0x3fb8aa3b12127820 */ /* 0x000fe20000400000 */
[----:B------:R-:W-:Y:S01]  /*4c80*/  FMUL R38, R38, 1.4426950216293334961 ;  /* 0x3fb8aa3b26267820 */ /* 0x000fe20000400000 */
[----:B0-----:R-:W-:Y:S01]  /*4c90*/  FADD R23, R183, R234 ;  /* 0x000000eab7177221 */ /* 0x001fe20000000000 */
[--C-:B------:R-:W-:Y:S01]  /*4ca0*/  FADD R25, R25, -R114.reuse ;  /* 0x8000007219197221 */ /* 0x100fe20000000000 */
[----:B------:R-:W-:-:S03]  /*4cb0*/  FADD R12, R12, -R114 ;  /* 0x800000720c0c7221 */ /* 0x000fc60000000000 */
[----:B------:R1:W-:Y:S01]  /*4cc0*/  MUFU.EX2 R232, R18 ;  /* 0x0000001200e87308 */ /* 0x0003e20000000800 */
[----:B------:R-:W-:Y:S01]  /*4cd0*/  FMUL R21, R25, 1.4426950216293334961 ;  /* 0x3fb8aa3b19157820 */ /* 0x000fe20000400000 */
[----:B------:R-:W-:Y:S01]  /*4ce0*/  FMUL R12, R12, 1.4426950216293334961 ;  /* 0x3fb8aa3b0c0c7820 */ /* 0x000fe20000400000 */
[----:B-1----:R-:W-:-:S05]  /*4cf0*/  FADD R18, R42, R23 ;  /* 0x000000172a127221 */ /* 0x002fca0000000000 */
[----:B------:R-:W0:Y:S01]  /*4d00*/  MUFU.EX2 R38, R38 ;  /* 0x0000002600267308 */ /* 0x000e220000000800 */
[----:B------:R-:W-:-:S04]  /*4d10*/  FADD R25, R43, R18 ;  /* 0x000000122b197221 */ /* 0x000fc80000000000 */
[----:B------:R-:W-:-:S03]  /*4d20*/  FADD R25, R228, R25 ;  /* 0x00000019e4197221 */ /* 0x000fc60000000000 */
[----:B------:R-:W1:Y:S01]  /*4d30*/  MUFU.EX2 R45, R45 ;  /* 0x0000002d002d7308 */ /* 0x000e620000000800 */
[----:B---3--:R-:W-:-:S07]  /*4d40*/  FADD R18, R36, R25 ;  /* 0x0000001924127221 */ /* 0x008fce0000000000 */
[----:B------:R-:W3:Y:S01]  /*4d50*/  MUFU.EX2 R12, R12 ;  /* 0x0000000c000c7308 */ /* 0x000ee20000000800 */
[----:B------:R-:W-:-:S07]  /*4d60*/  FADD R25, R41, R18 ;  /* 0x0000001229197221 */ /* 0x000fce0000000000 */
[----:B------:R-:W2:Y:S01]  /*4d70*/  MUFU.EX2 R19, R19 ;  /* 0x0000001300137308 */ /* 0x000ea20000000800 */
[----:B0-----:R-:W-:Y:S01]  /*4d80*/  FADD R18, R38, R25 ;  /* 0x0000001926127221 */ /* 0x001fe20000000000 */
[--C-:B------:R-:W-:Y:S01]  /*4d90*/  FADD R27, R27, -R114.reuse ;  /* 0x800000721b1b7221 */ /* 0x100fe20000000000 */
[----:B------:R-:W-:-:S05]  /*4da0*/  FADD R20, R20, -R114 ;  /* 0x8000007214147221 */ /* 0x000fca0000000000 */
[----:B------:R-:W0:Y:S01]  /*4db0*/  MUFU.EX2 R230, R230 ;  /* 0x000000e600e67308 */ /* 0x000e220000000800 */
[----:B-1----:R-:W-:Y:S01]  /*4dc0*/  FADD R25, R45, R18 ;  /* 0x000000122d197221 */ /* 0x002fe20000000000 */
[----:B------:R-:W-:Y:S01]  /*4dd0*/  FMUL R27, R27, 1.4426950216293334961 ;  /* 0x3fb8aa3b1b1b7820 */ /* 0x000fe20000400000 */
[----:B------:R-:W-:Y:S02]  /*4de0*/  FMUL R16, R20, 1.4426950216293334961 ;  /* 0x3fb8aa3b14107820 */ /* 0x000fe40000400000 */
[----:B---3--:R-:W-:-:S03]  /*4df0*/  FADD R20, R12, R25 ;  /* 0x000000190c147221 */ /* 0x008fc60000000000 */
[----:B------:R-:W1:Y:S01]  /*4e00*/  MUFU.EX2 R14, R14 ;  /* 0x0000000e000e7308 */ /* 0x000e620000000800 */
[----:B------:R-:W-:-:S07]  /*4e10*/  FADD R29, R29, -R114 ;  /* 0x800000721d1d7221 */ /* 0x000fce0000000000 */
[----:B------:R-:W3:Y:S08]  /*4e20*/  MUFU.EX2 R21, R21 ;  /* 0x0000001500157308 */ /* 0x000ef00000000800 */
[----:B------:R2:W1:Y:S02]  /*4e30*/  MUFU.EX2 R233, R27 ;  /* 0x0000001b00e97308 */ /* 0x0004640000000800 */
[----:B--2---:R-:W-:-:S04]  /*4e40*/  FADD R27, R19, R20 ;  /* 0x00000014131b7221 */ /* 0x004fc80000000000 */
[----:B0-----:R-:W-:Y:S01]  /*4e50*/  FADD R20, R230, R27 ;  /* 0x0000001be6147221 */ /* 0x001fe20000000000 */
[----:B------:R-:W-:Y:S01]  /*4e60*/  FMUL R23, R29, 1.4426950216293334961 ;  /* 0x3fb8aa3b1d177820 */ /* 0x000fe20000400000 */
[----:B------:R-:W-:Y:S02]  /*4e70*/  FADD R22, R22, -R114 ;  /* 0x8000007216167221 */ /* 0x000fe40000000000 */
[----:B------:R-:W-:Y:S01]  /*4e80*/  FADD R27, R231, R20 ;  /* 0x00000014e71b7221 */ /* 0x000fe20000000000 */
[----:B------:R-:W0:Y:S01]  /*4e90*/  MUFU.EX2 R16, R16 ;  /* 0x0000001000107308 */ /* 0x000e220000000800 */
[----:B------:R-:W-:Y:S01]  /*4ea0*/  FMUL R22, R22, 1.4426950216293334961 ;  /* 0x3fb8aa3b16167820 */ /* 0x000fe20000400000 */
[--C-:B------:R-:W-:Y:S01]  /*4eb0*/  FADD R31, R31, -R114.reuse ;  /* 0x800000721f1f7221 */ /* 0x100fe20000000000 */
[----:B-1----:R-:W-:Y:S01]  /*4ec0*/  FADD R20, R14, R27 ;  /* 0x0000001b0e147221 */ /* 0x002fe20000000000 */
[----:B------:R-:W-:Y:S02]  /*4ed0*/  FADD R24, R24, -R114 ;  /* 0x8000007218187221 */ /* 0x000fe40000000000 */
[----:B------:R-:W-:Y:S01]  /*4ee0*/  FMUL R29, R31, 1.4426950216293334961 ;  /* 0x3fb8aa3b1f1d7820 */ /* 0x000fe20000400000 */
[----:B---3--:R-:W-:Y:S01]  /*4ef0*/  FADD R27, R21, R20 ;  /* 0x00000014151b7221 */ /* 0x008fe20000000000 */
[----:B------:R-:W1:Y:S01]  /*4f00*/  MUFU.EX2 R23, R23 ;  /* 0x0000001700177308 */ /* 0x000e620000000800 */
[----:B------:R-:W-:Y:S01]  /*4f10*/  FMUL R18, R24, 1.4426950216293334961 ;  /* 0x3fb8aa3b18127820 */ /* 0x000fe20000400000 */
[--C-:B------:R-:W-:Y:S01]  /*4f20*/  FADD R33, R33, -R114.reuse ;  /* 0x8000007221217221 */ /* 0x100fe20000000000 */
[----:B------:R-:W-:Y:S01]  /*4f30*/  FADD R20, R232, R27 ;  /* 0x0000001be8147221 */ /* 0x000fe20000000000 */
[----:B------:R-:W-:-:S04]  /*4f40*/  FADD R26, R26, -R114 ;  /* 0x800000721a1a7221 */ /* 0x000fc80000000000 */
[----:B------:R-:W2:Y:S01]  /*4f50*/  MUFU.EX2 R22, R22 ;  /* 0x0000001600167308 */ /* 0x000ea20000000800 */
[----:B------:R-:W-:Y:S01]  /*4f60*/  FADD R27, R233, R20 ;  /* 0x00000014e91b7221 */ /* 0x000fe20000000000 */
[----:B------:R-:W-:Y:S01]  /*4f70*/  FMUL R25, R33, 1.4426950216293334961 ;  /* 0x3fb8aa3b21197820 */ /* 0x000fe20000400000 */
[----:B------:R-:W-:-:S05]  /*4f80*/  FMUL R24, R26, 1.4426950216293334961 ;  /* 0x3fb8aa3b1a187820 */ /* 0x000fca0000400000 */
[----:B------:R-:W3:Y:S01]  /*4f90*/  MUFU.EX2 R29, R29 ;  /* 0x0000001d001d7308 */ /* 0x000ee20000000800 */
[----:B0-----:R-:W-:Y:S01]  /*4fa0*/  FADD R26, R16, R27 ;  /* 0x0000001b101a7221 */ /* 0x001fe20000000000 */
[----:B------:R-:W-:-:S06]  /*4fb0*/  FADD R35, R35, -R114 ;  /* 0x8000007223237221 */ /* 0x000fcc0000000000 */
[----:B------:R-:W0:Y:S01]  /*4fc0*/  MUFU.EX2 R18, R18 ;  /* 0x0000001200127308 */ /* 0x000e220000000800 */
[----:B-1----:R-:W-:Y:S01]  /*4fd0*/  FADD R33, R23, R26 ;  /* 0x0000001a17217221 */ /* 0x002fe20000000000 */
[----:B------:R-:W-:Y:S01]  /*4fe0*/  FMUL R31, R35, 1.4426950216293334961 ;  /* 0x3fb8aa3b231f7820 */ /* 0x000fe20000400000 */
[----:B------:R-:W-:-:S05]  /*4ff0*/  FADD R28, R28, -R114 ;  /* 0x800000721c1c7221 */ /* 0x000fca0000000000 */
[----:B------:R-:W1:Y:S01]  /*5000*/  MUFU.EX2 R25, R25 ;  /* 0x0000001900197308 */ /* 0x000e620000000800 */
[----:B--2---:R-:W-:Y:S01]  /*5010*/  FADD R26, R22, R33 ;  /* 0x00000021161a7221 */ /* 0x004fe20000000000 */
[----:B------:R-:W-:Y:S01]  /*5020*/  FMUL R20, R28, 1.4426950216293334961 ;  /* 0x3fb8aa3b1c147820 */ /* 0x000fe20000400000 */
[----:B------:R-:W-:-:S05]  /*5030*/  FADD R37, R37, -R114 ;  /* 0x8000007225257221 */ /* 0x000fca0000000000 */
[----:B------:R-:W2:Y:S01]  /*5040*/  MUFU.EX2 R24, R24 ;  /* 0x0000001800187308 */ /* 0x000ea20000000800 */
[----:B---3--:R-:W-:Y:S01]  /*5050*/  FADD R33, R29, R26 ;  /* 0x0000001a1d217221 */ /* 0x008fe20000000000 */
[----:B------:R-:W-:Y:S01]  /*5060*/  FMUL R27, R37, 1.4426950216293334961 ;  /* 0x3fb8aa3b251b7820 */ /* 0x000fe20000400000 */
[----:B------:R-:W-:-:S05]  /*5070*/  FADD R30, R30, -R114 ;  /* 0x800000721e1e7221 */ /* 0x000fca0000000000 */
[----:B------:R-:W3:Y:S01]  /*5080*/  MUFU.EX2 R31, R31 ;  /* 0x0000001f001f7308 */ /* 0x000ee20000000800 */
[----:B0-----:R-:W-:Y:S01]  /*5090*/  FADD R26, R18, R33 ;  /* 0x00000021121a7221 */ /* 0x001fe20000000000 */
[----:B------:R-:W-:Y:S01]  /*50a0*/  FMUL R30, R30, 1.4426950216293334961 ;  /* 0x3fb8aa3b1e1e7820 */ /* 0x000fe20000400000 */
[----:B------:R-:W-:-:S05]  /*50b0*/  FADD R32, R32, -R114 ;  /* 0x8000007220207221 */ /* 0x000fca0000000000 */
[----:B------:R-:W0:Y:S01]  /*50c0*/  MUFU.EX2 R20, R20 ;  /* 0x0000001400147308 */ /* 0x000e220000000800 */
[----:B-1----:R-:W-:Y:S01]  /*50d0*/  FADD R33, R25, R26 ;  /* 0x0000001a19217221 */ /* 0x002fe20000000000 */
[----:B------:R-:W-:Y:S01]  /*50e0*/  FADD R17, R17, -R114 ;  /* 0x8000007211117221 */ /* 0x000fe20000000000 */
[----:B------:R-:W-:-:S05]  /*50f0*/  FMUL R32, R32, 1.4426950216293334961 ;  /* 0x3fb8aa3b20207820 */ /* 0x000fca0000400000 */
        /* <DEDUP_REMOVED lines=8> */
[----:B------:R2:W3:Y:S01]  /*5180*/  MUFU.EX2 R33, R32 ;  /* 0x0000002000217308 */ /* 0x0004e20000000800 */
[----:B0-----:R-:W-:Y:S01]  /*5190*/  FADD R28, R20, R35 ;  /* 0x00000023141c7221 */ /* 0x001fe20000000000 */
[----:B------:R-:W-:Y:S01]  /*51a0*/  FMUL R15, R15, 1.4426950216293334961 ;  /* 0x3fb8aa3b0f0f7820 */ /* 0x000fe20000400000 */
[----:B------:R-:W-:-:S05]  /*51b0*/  F2FP.SATFINITE.E4M3.F32.PACK_AB_MERGE_C R26, R71, R68, RZ ;  /* 0x00000044471a723e */ /* 0x000fca00048070ff */
[----:B------:R-:W0:Y:S01]  /*51c0*/  MUFU.EX2 R17, R17 ;  /* 0x0000001100117308 */ /* 0x000e220000000800 */
[----:B-1----:R-:W-:Y:S01]  /*51d0*/  FADD R35, R27, R28 ;  /* 0x0000001c1b237221 */ /* 0x002fe20000000000 */
[----:B------:R-:W-:Y:S01]  /*51e0*/  LOP3.LUT R71, R2, 0x7f, RZ, 0xc0, !PT ;  /* 0x0000007f02477812 */ /* 0x000fe200078ec0ff */
[----:B------:R-:W-:-:S05]  /*51f0*/  FADD R8, R8, -R114 ;  /* 0x8000007208087221 */ /* 0x000fca0000000000 */
[----:B------:R-:W1:Y:S01]  /*5200*/  MUFU.EX2 R10, R10 ;  /* 0x0000000a000a7308 */ /* 0x000e620000000800 */
[----:B------:R-:W-:Y:S01]  /*5210*/  F2FP.SATFINITE.E4M3.F32.PACK_AB_MERGE_C R227, R227, R70, RZ ;  /* 0x00000046e3e3723e */ /* 0x000fe200048070ff */
[----:B--2---:R-:W-:Y:S01]  /*5220*/  FADD R32, R30, R35 ;  /* 0x000000231e207221 */ /* 0x004fe20000000000 */
[----:B------:R-:W-:Y:S01]  /*5230*/  F2FP.SATFINITE.E4M3.F32.PACK_AB_MERGE_C R64, R69, R64, RZ ;  /* 0x000000404540723e */ /* 0x000fe200048070ff */
[--C-:B------:R-:W-:Y:S01]  /*5240*/  FADD R4, R4, -R114.reuse ;  /* 0x8000007204047221 */ /* 0x100fe20000000000 */
[----:B------:R-:W-:Y:S01]  /*5250*/  LOP3.LUT R70, R71, 0x10, RZ, 0x3c, !PT ;  /* 0x0000001047467812 */ /* 0x000fe200078e3cff */
[----:B------:R-:W-:Y:S02]  /*5260*/  FADD R11, R11, -R114 ;  /* 0x800000720b0b7221 */ /* 0x000fe40000000000 */
[----:B------:R-:W2:Y:S01]  /*5270*/  MUFU.EX2 R15, R15 ;  /* 0x0000000f000f7308 */ /* 0x000ea20000000800 */
[----:B------:R-:W-:Y:S01]  /*5280*/  LOP3.LUT R69, R71, 0x20, RZ, 0x3c, !PT ;  /* 0x0000002047457812 */ /* 0x000fe200078e3cff */
[----:B------:R-:W-:Y:S01]  /*5290*/  FMUL R8, R8, 1.4426950216293334961 ;  /* 0x3fb8aa3b08087820 */ /* 0x000fe20000400000 */
[----:B------:R-:W-:Y:S01]  /*52a0*/  F2FP.SATFINITE.E4M3.F32.PACK_AB_MERGE_C R34, R39, R34, RZ ;  /* 0x000000222722723e */ /* 0x000fe200048070ff */
[----:B---3--:R-:W-:Y:S01]  /*52b0*/  FADD R32, R33, R32 ;  /* 0x0000002021207221 */ /* 0x008fe20000000000 */
[----:B------:R-:W-:Y:S01]  /*52c0*/  LOP3.LUT R68, R71, 0x30, RZ, 0x3c, !PT ;  /* 0x0000003047447812 */ /* 0x000fe200078e3cff */
[----:B------:R-:W-:Y:S01]  /*52d0*/  STS.U8 [R71+UR13+0x4000], R40 ;  /* 0x0040002847007988 */ /* 0x000fe2000800000d */
[--C-:B------:R-:W-:Y:S01]  /*52e0*/  FADD R13, R13, -R114.reuse ;  /* 0x800000720d0d7221 */ /* 0x100fe20000000000 */
[----:B------:R-:W-:Y:S01]  /*52f0*/  FMUL R4, R4, 1.4426950216293334961 ;  /* 0x3fb8aa3b04047820 */ /* 0x000fe20000400000 */
[----:B------:R-:W-:Y:S01]  /*5300*/  FMUL R11, R11, 1.4426950216293334961 ;  /* 0x3fb8aa3b0b0b7820 */ /* 0x000fe20000400000 */
[----:B-----5:R-:W-:Y:S01]  /*5310*/  STS.U8 [R71+UR13+0x4200], R48 ;  /* 0x0042003047007988 */ /* 0x020fe2000800000d */
[----:B------:R-:W-:Y:S01]  /*5320*/  FADD R5, R5, -R114 ;  /* 0x8000007205057221 */ /* 0x000fe20000000000 */
[----:B------:R-:W-:-:S02]  /*5330*/  F2FP.SATFINITE.E4M3.F32.PACK_AB_MERGE_C R120, R7, R120, R34 ;  /* 0x000000780778723e */ /* 0x000fc40004807022 */
[----:B------:R-:W-:Y:S01]  /*5340*/  STS.U8 [R71+UR13+0x4400], R54 ;  /* 0x0044003647007988 */ /* 0x000fe2000800000d */
[----:B------:R-:W-:-:S03]  /*5350*/  F2FP.SATFINITE.E4M3.F32.PACK_AB_MERGE_C R51, R62, R51, RZ ;  /* 0x000000333e33723e */ /* 0x000fc600048070ff */
[----:B------:R-:W-:Y:S01]  /*5360*/  STS.U8 [R71+UR13+0x4600], R52 ;  /* 0x0046003447007988 */ /* 0x000fe2000800000d */
[----:B0-----:R-:W-:-:S03]  /*5370*/  FADD R7, R17, R32 ;  /* 0x0000002011077221 */ /* 0x001fc60000000000 */
[----:B------:R-:W-:Y:S04]  /*5380*/  STS.U8 [R71+UR13+0x4800], R58 ;  /* 0x0048003a47007988 */ /* 0x000fe8000800000d */
[----:B------:R-:W-:Y:S04]  /*5390*/  STS.U8 [R71+UR13+0x4a00], R50 ;  /* 0x004a003247007988 */ /* 0x000fe8000800000d */
[----:B------:R-:W-:Y:S04]  /*53a0*/  STS.U8 [R71+UR13+0x4c00], R56 ;  /* 0x004c003847007988 */ /* 0x000fe8000800000d */
[----:B------:R-:W-:Y:S01]  /*53b0*/  STS.U8 [R71+UR13+0x4e00], R60 ;  /* 0x004e003c47007988 */ /* 0x000fe2000800000d */
[----:B------:R-:W0:Y:S03]  /*53c0*/  MUFU.EX2 R8, R8 ;  /* 0x0000000800087308 */ /* 0x000e260000000800 */
[----:B------:R-:W-:Y:S01]  /*53d0*/  STS.U8 [R70+UR13+0x4080], R55 ;  /* 0x0040803746007988 */ /* 0x000fe2000800000d */
[----:B------:R-:W-:-:S03]  /*53e0*/  FMUL R13, R13, 1.4426950216293334961 ;  /* 0x3fb8aa3b0d0d7820 */ /* 0x000fc60000400000 */
[----:B------:R-:W-:Y:S01]  /*53f0*/  STS.U8 [R70+UR13+0x4280], R57 ;  /* 0x0042803946007988 */ /* 0x000fe2000800000d */
[----:B------:R-:W-:-:S03]  /*5400*/  FMUL R5, R5, 1.4426950216293334961 ;  /* 0x3fb8aa3b05057820 */ /* 0x000fc60000400000 */
        /* <DEDUP_REMOVED lines=9> */
[----:B---3--:R1:W-:Y:S03]  /*54a0*/  MUFU.EX2 R116, R4 ;  /* 0x0000000400747308 */ /* 0x0083e60000000800 */
[----:B------:R-:W-:Y:S04]  /*54b0*/  STS.U8 [R69+UR13+0x4700], R184 ;  /* 0x004700b845007988 */ /* 0x000fe8000800000d */
[----:B------:R-:W-:Y:S04]  /*54c0*/  STS.U8 [R69+UR13+0x4900], R178 ;  /* 0x004900b245007988 */ /* 0x000fe8000800000d */
[----:B------:R-:W-:Y:S04]  /*54d0*/  STS.U8 [R69+UR13+0x4b00], R192 ;  /* 0x004b00c045007988 */ /* 0x000fe8000800000d */
[----:B----4-:R-:W-:Y:S04]  /*54e0*/  STS.U8 [R69+UR13+0x4d00], R186 ;  /* 0x004d00ba45007988 */ /* 0x010fe8000800000d */
[----:B------:R-:W-:Y:S04]  /*54f0*/  STS.U8 [R69+UR13+0x4f00], R194 ;  /* 0x004f00c245007988 */ /* 0x000fe8000800000d */
[----:B------:R3:W-:Y:S01]  /*5500*/  STS.U8 [R68+UR13+0x4380], R117 ;  /* 0x0043807544007988 */ /* 0x0007e2000800000d */
[----:B------:R-:W-:Y:S01]  /*5510*/  F2FP.SATFINITE.E4M3.F32.PACK_AB_MERGE_C R121, R6, R121, R51 ;  /* 0x000000790679723e */ /* 0x000fe20004807033 */
[----:B-1----:R-:W-:Y:S01]  /*5520*/  FADD R4, R10, R7 ;  /* 0x000000070a047221 */ /* 0x002fe20000000000 */
[----:B------:R-:W-:Y:S01]  /*5530*/  MUFU.EX2 R115, R13 ;  /* 0x0000000d00737308 */ /* 0x000fe20000000800 */
[----:B------:R-:W-:-:S07]  /*5540*/  IMAD.SHL.U32 R6, R2, 0x8, RZ ;  /* 0x0000000802067824 */ /* 0x000fce00078e00ff */
[----:B---3--:R-:W1:Y:S01]  /*5550*/  MUFU.EX2 R117, R11 ;  /* 0x0000000b00757308 */ /* 0x008e620000000800 */
[----:B--2---:R-:W-:Y:S01]  /*5560*/  FADD R7, R15, R4 ;  /* 0x000000040f077221 */ /* 0x004fe20000000000 */
[----:B------:R-:W-:Y:S01]  /*5570*/  FADD R4, -R114, -INF ;  /* 0xff80000072047421 */ /* 0x000fe20000000100 */
[----:B------:R-:W-:-:S05]  /*5580*/  LOP3.LUT R6, R6, 0x30, RZ, 0xc0, !PT ;  /* 0x0000003006067812 */ /* 0x000fca00078ec0ff */
[----:B------:R-:W2:Y:S01]  /*5590*/  MUFU.EX2 R118, R5 ;  /* 0x0000000500767308 */ /* 0x000ea20000000800 */
[----:B------:R3:W-:Y:S01]  /*55a0*/  STS.U8 [R68+UR13+0x4180], R119 ;  /* 0x0041807744007988 */ /* 0x0007e2000800000d */
[----:B------:R-:W-:-:S03]  /*55b0*/  F2FP.SATFINITE.E4M3.F32.PACK_AB_MERGE_C R226, R229, R226, RZ ;  /* 0x000000e2e5e2723e */ /* 0x000fc600048070ff */
[----:B------:R4:W-:Y:S01]  /*55c0*/  STS.U8 [R68+UR13+0x4780], R125 ;  /* 0x0047807d44007988 */ /* 0x0009e2000800000d */
[----:B------:R-:W-:Y:S02]  /*55d0*/  F2FP.SATFINITE.E4M3.F32.PACK_AB_MERGE_C R44, R44, R47, RZ ;  /* 0x0000002f2c2c723e */ /* 0x000fe400048070ff */
[----:B------:R-:W-:Y:S01]  /*55e0*/  F2FP.SATFINITE.E4M3.F32.PACK_AB_MERGE_C R43, R228, R43, RZ ;  /* 0x0000002be42b723e */ /* 0x000fe200048070ff */
[----:B---3--:R-:W-:Y:S01]  /*55f0*/  FMUL R119, R4, 1.4426950216293334961 ;  /* 0x3fb8aa3b04777820 */ /* 0x008fe20000400000 */
[----:B------:R-:W-:Y:S01]  /*5600*/  F2FP.SATFINITE.E4M3.F32.PACK_AB_MERGE_C R38, R45, R38, RZ ;  /* 0x000000262d26723e */ /* 0x000fe200048070ff */
[----:B------:R1:W-:Y:S01]  /*5610*/  STS.U8 [R68+UR13+0x4f80], R195 ;  /* 0x004f80c344007988 */ /* 0x0003e2000800000d */
[----:B----4-:R-:W-:Y:S01]  /*5620*/  IMAD R125, R71, 0x40, R6 ;  /* 0x00000040477d7824 */ /* 0x010fe200078e0206 */
[----:B------:R-:W-:Y:S02]  /*5630*/  F2FP.SATFINITE.E4M3.F32.PACK_AB_MERGE_C R230, R231, R230, RZ ;  /* 0x000000e6e7e6723e */ /* 0x000fe400048070ff */
[----:B------:R-:W-:-:S02]  /*5640*/  F2FP.SATFINITE.E4M3.F32.PACK_AB_MERGE_C R232, R233, R232, RZ ;  /* 0x000000e8e9e8723e */ /* 0x000fc400048070ff */
[----:B------:R-:W-:Y:S01]  /*5650*/  F2FP.SATFINITE.E4M3.F32.PACK_AB_MERGE_C R22, R29, R22, RZ ;  /* 0x000000161d16723e */ /* 0x000fe200048070ff */
[----:B------:R-:W3:Y:S01]  /*5660*/  MUFU.EX2 R119, R119 ;  /* 0x0000007700777308 */ /* 0x000ee20000000800 */
[----:B------:R-:W-:Y:S02]  /*5670*/  F2FP.SATFINITE.E4M3.F32.PACK_AB_MERGE_C R24, R31, R24, RZ ;  /* 0x000000181f18723e */ /* 0x000fe400048070ff */
[----:B------:R-:W-:Y:S02]  /*5680*/  F2FP.SATFINITE.E4M3.F32.PACK_AB_MERGE_C R28, R33, R30, RZ ;  /* 0x0000001e211c723e */ /* 0x000fe400048070ff */
[----:B0-----:R-:W-:Y:S02]  /*5690*/  F2FP.SATFINITE.E4M3.F32.PACK_AB_MERGE_C R194, R8, R15, RZ ;  /* 0x0000000f08c2723e */ /* 0x001fe400048070ff */
[----:B-1----:R-:W-:Y:S01]  /*56a0*/  F2FP.SATFINITE.E4M3.F32.PACK_AB_MERGE_C R195, R117, R116, RZ ;  /* 0x0000007475c3723e */ /* 0x002fe200048070ff */
[----:B------:R0:W-:Y:S01]  /*56b0*/  STS.U8 [R68+UR13+0x4580], R185 ;  /* 0x004580b944007988 */ /* 0x0001e2000800000d */
[----:B------:R-:W-:-:S02]  /*56c0*/  F2FP.SATFINITE.E4M3.F32.PACK_AB_MERGE_C R122, R9, R122, R64 ;  /* 0x0000007a097a723e */ /* 0x000fc40004807040 */
[----:B------:R-:W-:Y:S01]  /*56d0*/  F2FP.SATFINITE.E4M3.F32.PACK_AB_MERGE_C R123, R46, R123, R26 ;  /* 0x0000007b2e7b723e */ /* 0x000fe2000480701a */
[----:B------:R-:W-:Y:S01]  /*56e0*/  STS.U8 [R68+UR13+0x4980], R179 ;  /* 0x004980b344007988 */ /* 0x000fe2000800000d */
[----:B------:R-:W-:Y:S02]  /*56f0*/  F2FP.SATFINITE.E4M3.F32.PACK_AB_MERGE_C R181, R66, R181, R226 ;  /* 0x000000b542b5723e */ /* 0x000fe400048070e2 */
[----:B------:R-:W-:Y:S01]  /*5700*/  F2FP.SATFINITE.E4M3.F32.PACK_AB_MERGE_C R180, R49, R180, R227 ;  /* 0x000000b431b4723e */ /* 0x000fe200048070e3 */
[----:B------:R1:W-:Y:S01]  /*5710*/  STS.U8 [R68+UR13+0x4d80], R187 ;  /* 0x004d80bb44007988 */ /* 0x0003e2000800000d */
[----:B------:R-:W-:Y:S02]  /*5720*/  F2FP.SATFINITE.E4M3.F32.PACK_AB_MERGE_C R182, R53, R182, R44 ;  /* 0x000000b635b6723e */ /* 0x000fe4000480702c */
[----:B------:R-:W-:Y:S01]  /*5730*/  F2FP.SATFINITE.E4M3.F32.PACK_AB_MERGE_C R183, R42, R183, R43 ;  /* 0x000000b72ab7723e */ /* 0x000fe2000480702b */
[----:B------:R4:W-:Y:S01]  /*5740*/  STS.U8 [R68+UR13+0x4b80], R193 ;  /* 0x004b80c144007988 */ /* 0x0009e2000800000d */
[----:B------:R-:W-:-:S02]  /*5750*/  LOP3.LUT R178, R125, 0x10, RZ, 0x3c, !PT ;  /* 0x000000107db27812 */ /* 0x000fc400078e3cff */
[----:B0-----:R-:W-:Y:S02]  /*5760*/  F2FP.SATFINITE.E4M3.F32.PACK_AB_MERGE_C R185, R19, R12, R230 ;  /* 0x0000000c13b9723e */ /* 0x001fe400048070e6 */
[----:B------:R-:W-:Y:S02]  /*5770*/  F2FP.SATFINITE.E4M3.F32.PACK_AB_MERGE_C R184, R41, R36, R38 ;  /* 0x0000002429b8723e */ /* 0x000fe40004807026 */
[----:B------:R-:W-:Y:S02]  /*5780*/  F2FP.SATFINITE.E4M3.F32.PACK_AB_MERGE_C R186, R21, R14, R232 ;  /* 0x0000000e15ba723e */ /* 0x000fe400048070e8 */
[----:B-1----:R-:W-:Y:S02]  /*5790*/  F2FP.SATFINITE.E4M3.F32.PACK_AB_MERGE_C R187, R23, R16, R22 ;  /* 0x0000001017bb723e */ /* 0x002fe40004807016 */
[----:B------:R-:W-:Y:S02]  /*57a0*/  LOP3.LUT R179, R125, 0x20, RZ, 0x3c, !PT ;  /* 0x000000207db37812 */ /* 0x000fe400078e3cff */
[----:B----4-:R-:W-:-:S02]  /*57b0*/  F2FP.SATFINITE.E4M3.F32.PACK_AB_MERGE_C R193, R27, R20, R28 ;  /* 0x000000141bc1723e */ /* 0x010fc4000480701c */
[----:B------:R-:W-:Y:S02]  /*57c0*/  F2FP.SATFINITE.E4M3.F32.PACK_AB_MERGE_C R192, R25, R18, R24 ;  /* 0x0000001219c0723e */ /* 0x000fe40004807018 */
[----:B------:R-:W-:Y:S02]  /*57d0*/  F2FP.SATFINITE.E4M3.F32.PACK_AB_MERGE_C R194, R10, R17, R194 ;  /* 0x000000110ac2723e */ /* 0x000fe400048070c2 */
[----:B------:R-:W-:Y:S02]  /*57e0*/  LOP3.LUT R226, R125, 0x30, RZ, 0x3c, !PT ;  /* 0x000000307de27812 */ /* 0x000fe400078e3cff */
[----:B--2---:R-:W-:Y:S01]  /*57f0*/  F2FP.SATFINITE.E4M3.F32.PACK_AB_MERGE_C R195, R118, R115, R195 ;  /* 0x0000007376c3723e */ /* 0x004fe200048070c3 */
[----:B------:R0:W-:Y:S01]  /*5800*/  STS.128 [R125+UR13+0x2000], R120 ;  /* 0x002000787d007988 */ /* 0x0001e20008000c0d */
[----:B------:R-:W-:-:S03]  /*5810*/  FADD R124, R8, R7 ;  /* 0x00000007087c7221 */ /* 0x000fc60000000000 */
[----:B------:R0:W-:Y:S04]  /*5820*/  STS.128 [R178+UR13+0x2000], R180 ;  /* 0x002000b4b2007988 */ /* 0x0001e80008000c0d */
[----:B------:R0:W-:Y:S04]  /*5830*/  STS.128 [R179+UR13+0x2000], R184 ;  /* 0x002000b8b3007988 */ /* 0x0001e80008000c0d */
[----:B------:R0:W-:Y:S01]  /*5840*/  STS.128 [R226+UR13+0x2000], R192 ;  /* 0x002000c0e2007988 */ /* 0x0001e20008000c0d */
[----:B------:R-:W1:Y:S01]  /*5850*/  LDTM.x64 R4, tmem[UR17] ;  /* 0x00000011000479ee */ /* 0x000e620008340000 */
[----:B------:R-:W-:Y:S01]  /*5860*/  NOP ;  /* 0x0000000000007918 */ /* 0x000fe20000000000 */
[----:B---3--:R-:W-:Y:S05]  /*5870*/  @!P0 BRA `(.L_x_9) ;  /* 0x0000000400048947 */ /* 0x008fea0003800000 */
[C---:B-1----:R-:W-:Y:S01]  /*5880*/  FMUL R4, R119.reuse, R4 ;  /* 0x0000000477047220 */ /* 0x042fe20000400000 */
[C---:B------:R-:W-:Y:S01]  /*5890*/  FMUL R5, R119.reuse, R5 ;  /* 0x0000000577057220 */ /* 0x040fe20000400000 */
        /* <DEDUP_REMOVED lines=61> */
[----:B------:R-:W-:-:S04]  /*5c70*/  FMUL R67, R119, R67 ;  /* 0x0000004377437220 */ /* 0x000fc80000400000 */
[----:B------:R2:W-:Y:S03]  /*5c80*/  STTM.x64 tmem[UR17], R4 ;  /* 0x00000004000079ed */ /* 0x0005e60008340011 */
.L_x_9:
[----:B-1----:R-:W1:Y:S02]  /*5c90*/  FENCE.VIEW.ASYNC.T ;  /* 0x00000000000073c6 */ /* 0x002e640000000200 */
[----:B-1----:R-:W-:Y:S01]  /*5ca0*/  BAR.SYNC.DEFER_BLOCKING 0x0 ;  /* 0x0000000000007b1d */ /* 0x002fe20000010000 */
[----:B------:R-:W-:Y:S01]  /*5cb0*/  FADD R115, R115, R124 ;  /* 0x0000007c73737221 */ /* 0x000fe20000000000 */
[----:B------:R-:W-:Y:S01]  /*5cc0*/  UIADD3 UR8, UPT, UPT, UR13, 0x7000, URZ ;  /* 0x000070000d087890 */ /* 0x000fe2000fffe0ff */
[----:B0-----:R-:W-:Y:S02]  /*5cd0*/  FSEL R182, R114, -INF , P0 ;  /* 0xff80000072b67808 */ /* 0x001fe40000000000 */
[----:B------:R-:W-:Y:S01]  /*5ce0*/  FADD R115, R118, R115 ;  /* 0x0000007376737221 */ /* 0x000fe20000000000 */
[----:B------:R-:W-:-:S03]  /*5cf0*/  UMOV UR21, 0x80004020 ;  /* 0x8000402000157882 */ /* 0x000fc60000000000 */
[----:B------:R-:W-:-:S04]  /*5d00*/  FADD R116, R116, R115 ;  /* 0x0000007374747221 */ /* 0x000fc80000000000 */
[----:B------:R-:W-:-:S04]  /*5d10*/  FADD R116, R117, R116 ;  /* 0x0000007475747221 */ /* 0x000fc80000000000 */
[----:B------:R-:W-:-:S05]  /*5d20*/  FADD R116, R119, R116 ;  /* 0x0000007477747221 */ /* 0x000fca0000000000 */
[----:B------:R-:W-:Y:S01]  /*5d30*/  FSEL R114, R116, 1, P0 ;  /* 0x3f80000074727808 */ /* 0x000fe20000000000 */
[----:B------:R0:W-:Y:S06]  /*5d40*/  MEMBAR.ALL.CTA ;  /* 0x0000000000007992 */ /* 0x0001ec0000008000 */
[----:B0-----:R-:W0:Y:S02]  /*5d50*/  FENCE.VIEW.ASYNC.S ;  /* 0x00000000000073c6 */ /* 0x001e240000000000 */
[----:B0-----:R-:W-:Y:S06]  /*5d60*/  BAR.SYNC.DEFER_BLOCKING 0x0 ;  /* 0x0000000000007b1d */ /* 0x001fec0000010000 */
[----:B------:R-:W-:Y:S05]  /*5d70*/  @!P1 BRA `(.L_x_10) ;  /* 0x0000000000809947 */ /* 0x000fea0003800000 */
[----:B------:R-:W-:Y:S01]  /*5d80*/  UIADD3 UR5, UPT, UPT, UR13, 0x4000, URZ ;  /* 0x000040000d057890 */ /* 0x000fe2000fffe0ff */
[----:B------:R-:W-:Y:S01]  /*5d90*/  BSSY.RECONVERGENT B0, `(.L_x_11) ;  /* 0x000001d000007945 */ /* 0x000fe20003800200 */
[----:B------:R-:W-:Y:S02]  /*5da0*/  UIADD3 UR4, UPT, UPT, UR13, 0x2000, URZ ;  /* 0x000020000d047890 */ /* 0x000fe4000fffe0ff */
[----:B------:R-:W-:Y:S02]  /*5db0*/  USHF.R.U32.HI UR5, URZ, 0x4, UR5 ;  /* 0x00000004ff057899 */ /* 0x000fe40008011605 */
[----:B------:R-:W-:Y:S02]  /*5dc0*/  USHF.R.U32.HI UR4, URZ, 0x4, UR4 ;  /* 0x00000004ff047899 */ /* 0x000fe40008011604 */
[----:B------:R-:W-:Y:S02]  /*5dd0*/  USGXT.U32 UR6, UR5, 0xe ;  /* 0x0000000e0506789a */ /* 0x000fe40008000000 */
[----:B------:R-:W-:-:S02]  /*5de0*/  USGXT.U32 UR10, UR4, 0xe ;  /* 0x0000000e040a789a */ /* 0x000fc40008000000 */
[----:B------:R-:W-:Y:S02]  /*5df0*/  UIADD3 UR26, UP3, UPT, UR6, 0x2, URZ ;  /* 0x00000002061a7890 */ /* 0x000fe4000ff7e0ff */
[----:B------:R-:W-:Y:S01]  /*5e00*/  UIADD3 UR22, UP2, UPT, UR10, 0x2, URZ ;  /* 0x000000020a167890 */ /* 0x000fe2000ff5e0ff */
[----:B------:R-:W-:Y:S01]  /*5e10*/  ELECT P0, URZ, PT ;  /* 0x0000000000ff782f */ /* 0x000fe20003800000 */
[----:B------:R-:W-:Y:S02]  /*5e20*/  UMOV UR4, URZ ;  /* 0x000000ff00047c82 */ /* 0x000fe40008000000 */
[----:B------:R-:W-:Y:S02]  /*5e30*/  UIADD3.X UR23, UPT, UPT, URZ, -0x7fffbfe0, URZ, UP2, !UPT ;  /* 0x80004020ff177890 */ /* 0x000fe400097fe4ff */
[----:B------:R-:W-:Y:S01]  /*5e40*/  UIADD3.X UR27, UPT, UPT, UR4, -0x7fffbfe0, URZ, UP3, !UPT ;  /* 0x80004020041b7890 */ /* 0x000fe20009ffe4ff */
[----:B------:R-:W-:Y:S01]  /*5e50*/  UMOV UR18, 0x0 ;  /* 0x0000000000127882 */ /* 0x000fe20000000000 */
[----:B------:R-:W-:Y:S01]  /*5e60*/  UMOV UR19, 0x8100010 ;  /* 0x0810001000137882 */ /* 0x000fe20000000000 */
[----:B------:R-:W-:Y:S01]  /*5e70*/  UMOV UR4, UR10 ;  /* 0x0000000a00047c82 */ /* 0x000fe20008000000 */
[----:B------:R-:W-:Y:S01]  /*5e80*/  UMOV UR5, UR21 ;  /* 0x0000001500057c82 */ /* 0x000fe20008000000 */
[----:B------:R-:W-:Y:S01]  /*5e90*/  UMOV UR7, 0x80004020 ;  /* 0x8000402000077882 */ /* 0x000fe20000000000 */
[----:B------:R-:W-:Y:S01]  /*5ea0*/  UMOV UR28, 0x0 ;  /* 0x00000000001c7882 */ /* 0x000fe20000000000 */
[----:B------:R0:W-:Y:S01]  /*5eb0*/  UTCQMMA gdesc[UR4], gdesc[UR6], tmem[UR12], tmem[UR18], idesc[UR19], UPT ;  /* 0x00ff1206040075ea */ /* 0x0001e2000b80030c */
[----:B------:R-:W-:Y:S01]  /*5ec0*/  UMOV UR29, 0x8100010 ;  /* 0x08100010001d7882 */ /* 0x000fe20000000000 */
[----:B0-----:R-:W-:Y:S01]  /*5ed0*/  UMOV UR4, UR22 ;  /* 0x0000001600047c82 */ /* 0x001fe20008000000 */
[----:B------:R-:W-:-:S02]  /*5ee0*/  UMOV UR5, UR23 ;  /* 0x0000001700057c82 */ /* 0x000fc40008000000 */
[----:B------:R0:W-:Y:S01]  /*5ef0*/  UTCQMMA gdesc[UR4], gdesc[UR26], tmem[UR12], tmem[UR28], idesc[UR29], UPT ;  /* 0x00ff1c1a040075ea */ /* 0x0001e2000b80030c */
[----:B------:R-:W-:Y:S05]  /*5f00*/  @!P0 BRA `(.L_x_12) ;  /* 0x0000000000148947 */ /* 0x000fea0003800000 */
[----:B0-----:R-:W-:Y:S01]  /*5f10*/  UMOV UR4, UR8 ;  /* 0x0000000800047c82 */ /* 0x001fe20008000000 */
[----:B------:R-:W-:Y:S02]  /*5f20*/  UMOV UR5, URZ ;  /* 0x000000ff00057c82 */ /* 0x000fe40008000000 */
[----:B------:R-:W-:Y:S02]  /*5f30*/  UMOV UR4, UR4 ;  /* 0x0000000400047c82 */ /* 0x000fe40008000000 */
[----:B------:R1:W-:Y:S01]  /*5f40*/  UTCBAR [UR4], URZ ;  /* 0x000000ff040073e9 */ /* 0x0003e200080000ff */
[----:B------:R-:W-:Y:S02]  /*5f50*/  NOP ;  /* 0x0000000000007918 */ /* 0x000fe40000000000 */
.L_x_12:
[----:B01----:R-:W-:Y:S05]  /*5f60*/  BSYNC.RECONVERGENT B0 ;  /* 0x0000000000007941 */ /* 0x003fea0003800200 */
.L_x_11:
[----:B------:R-:W-:Y:S05]  /*5f70*/  BRA `(.L_x_13) ;  /* 0x00000000001c7947 */ /* 0x000fea0003800000 */
.L_x_10:
[----:B------:R-:W-:-:S09]  /*5f80*/  UISETP.GE.AND UP2, UPT, UR14, URZ, UPT ;  /* 0x000000ff0e00728c */ /* 0x000fd2000bf46270 */
[----:B------:R-:W-:Y:S05]  /*5f90*/  BRA.U !UP2, `(.L_x_14) ;  /* 0x000000590a507547 */ /* 0x000fea000b800000 */
[----:B------:R-:W-:-:S04]  /*5fa0*/  UIADD3 UR4, UPT, UPT, UR13, 0x2000, URZ ;  /* 0x000020000d047890 */ /* 0x000fc8000fffe0ff */
[----:B------:R-:W-:-:S04]  /*5fb0*/  USHF.R.U32.HI UR4, URZ, 0x4, UR4 ;  /* 0x00000004ff047899 */ /* 0x000fc80008011604 */
[----:B------:R-:W-:-:S04]  /*5fc0*/  USGXT.U32 UR10, UR4, 0xe ;  /* 0x0000000e040a789a */ /* 0x000fc80008000000 */
[----:B------:R-:W-:-:S04]  /*5fd0*/  UIADD3 UR22, UP2, UPT, UR10, 0x2, URZ ;  /* 0x000000020a167890 */ /* 0x000fc8000ff5e0ff */
[----:B------:R-:W-:-:S12]  /*5fe0*/  UIADD3.X UR23, UPT, UPT, URZ, -0x7fffbfe0, URZ, UP2, !UPT ;  /* 0x80004020ff177890 */ /* 0x000fd800097fe4ff */
.L_x_13:
[----:B------:R-:W0:Y:S01]  /*5ff0*/  LDCU UR9, c[0x0][0x3d4] ;  /* 0x00007a80ff0977ac */ /* 0x000e220008000800 */
[----:B------:R-:W-:Y:S02]  /*6000*/  IMAD.MOV.U32 R116, RZ, RZ, RZ ;  /* 0x000000ffff747224 */ /* 0x000fe400078e00ff */
[----:B------:R-:W-:Y:S01]  /*6010*/  IMAD.MOV.U32 R115, RZ, RZ, -0x40 ;  /* 0xffffffc0ff737424 */ /* 0x000fe200078e00ff */
[----:B------:R-:W1:Y:S01]  /*6020*/  LDCU UR33, c[0x0][0x3c4] ;  /* 0x00007880ff2177ac */ /* 0x000e620008000800 */
[----:B------:R-:W-:Y:S01]  /*6030*/  IMAD.MOV.U32 R124, RZ, RZ, -0x1 ;  /* 0xffffffffff7c7424 */ /* 0x000fe200078e00ff */
[----:B------:R-:W-:Y:S02]  /*6040*/  USHF.R.U32.HI UR42, URZ, 0x4, UR13 ;  /* 0x00000004ff2a7899 */ /* 0x000fe4000801160d */
[----:B------:R-:W-:Y:S02]  /*6050*/  UIADD3 UR6, UPT, UPT, UR13, 0x6000, URZ ;  /* 0x000060000d067890 */ /* 0x000fe4000fffe0ff */
[----:B------:R-:W-:-:S02]  /*6060*/  USHF.R.U32.HI UR4, URZ, 0x4, UR20 ;  /* 0x00000004ff047899 */ /* 0x000fc40008011614 */
[----:B------:R-:W-:Y:S02]  /*6070*/  USGXT.U32 UR42, UR42, 0xe ;  /* 0x0000000e2a2a789a */ /* 0x000fe40008000000 */
[----:B------:R-:W-:Y:S02]  /*6080*/  USHF.R.U32.HI UR6, URZ, 0x4, UR6 ;  /* 0x00000004ff067899 */ /* 0x000fe40008011606 */
[----:B0-----:R-:W-:Y:S02]  /*6090*/  USHF.L.U32 UR9, UR9, 0x6, URZ ;  /* 0x0000000609097899 */ /* 0x001fe400080006ff */
[----:B------:R-:W-:Y:S02]  /*60a0*/  USGXT.U32 UR4, UR4, 0xe ;  /* 0x0000000e0404789a */ /* 0x000fe40008000000 */
[----:B-1----:R-:W-:Y:S02]  /*60b0*/  USHF.L.U32 UR33, UR33, 0x6, URZ ;  /* 0x0000000621217899 */ /* 0x002fe400080006ff */
[----:B------:R-:W-:-:S02]  /*60c0*/  UIADD3 UR38, UP3, UPT, UR42, 0x100, URZ ;  /* 0x000001002a267890 */ /* 0x000fc4000ff7e0ff */
[----:B------:R-:W-:Y:S01]  /*60d0*/  USGXT.U32 UR6, UR6, 0xe ;  /* 0x0000000e0606789a */ /* 0x000fe20008000000 */
[----:B------:R-:W-:Y:S01]  /*60e0*/  UMOV UR5, URZ ;  /* 0x000000ff00057c82 */ /* 0x000fe20008000000 */
[----:B------:R-:W-:Y:S01]  /*60f0*/  UMOV UR18, 0xfffffffe ;  /* 0xfffffffe00127882 */ /* 0x000fe20000000000 */
[----:B------:R-:W-:Y:S01]  /*6100*/  UMOV UR19, 0x7fffbfdf ;  /* 0x7fffbfdf00137882 */ /* 0x000fe20000000000 */
[----:B------:R-:W-:Y:S01]  /*6110*/  UMOV UR7, URZ ;  /* 0x000000ff00077c82 */ /* 0x000fe20008000000 */
[----:B------:R-:W-:Y:S01]  /*6120*/  UIADD3.64 UR40, UPT, UPT, UR4, -UR18, URZ ;  /* 0x8000001204287297 */ /* 0x000fe2000fffe0ff */
[----:B------:R-:W-:Y:S01]  /*6130*/  UMOV UR37, UR8 ;  /* 0x0000000800257c82 */ /* 0x000fe20008000000 */
[----:B------:R-:W-:Y:S01]  /*6140*/  UISETP.NE.U32.AND UP2, UPT, UR24, URZ, UPT ;  /* 0x000000ff1800728c */ /* 0x000fe2000bf45070 */
[----:B------:R-:W-:Y:S01]  /*6150*/  UMOV UR34, 0x1 ;  /* 0x0000000100227882 */ /* 0x000fe20000000000 */
[----:B------:R-:W0:Y:S01]  /*6160*/  LDCU UR43, c[0x0][0x3a8] ;  /* 0x00007500ff2b77ac */ /* 0x000e220008000800 */
[----:B------:R-:W-:-:S02]  /*6170*/  UIADD3.X UR39, UPT, UPT, UR5, 0x40004040, URZ, UP3, !UPT ;  /* 0x4000404005277890 */ /* 0x000fc40009ffe4ff */
[----:B------:R-:W-:Y:S01]  /*6180*/  UIADD3.64 UR18, UPT, UPT, UR6, -UR18, URZ ;  /* 0x8000001206127297 */ /* 0x000fe2000fffe0ff */
[----:B------:R-:W-:Y:S01]  /*6190*/  UMOV UR8, URZ ;  /* 0x000000ff00087c82 */ /* 0x000fe20008000000 */
[----:B------:R-:W-:Y:S01]  /*61a0*/  UMOV UR35, UR33 ;  /* 0x0000002100237c82 */ /* 0x000fe20008000000 */
[----:B------:R-:W-:Y:S01]  /*61b0*/  UMOV UR36, UR9 ;  /* 0x0000000900247c82 */ /* 0x000fe20008000000 */
[----:B------:R-:W-:-:S08]  /*61c0*/  UMOV UR20, UR10 ;  /* 0x0000000a00147c82 */ /* 0x000fd00008000000 */
.L_x_19:
[----:B------:R-:W-:Y:S02]  /*61d0*/  USHF.R.S32.HI UR10, URZ, 0x1f, UR35 ;  /* 0x0000001fff0a7899 */ /* 0x000fe40008011423 */
[----:B--2---:R-:W-:Y:S02]  /*61e0*/  IADD3 R16, P0, PT, R146, UR35, RZ ;  /* 0x0000002392107c10 */ /* 0x004fe4000ff1e0ff */
[----:B------:R-:W-:Y:S02]  /*61f0*/  IADD3 R18, P1, PT, R138, UR35, RZ ;  /* 0x000000238a127c10 */ /* 0x000fe4000ff3e0ff */
[----:B------:R-:W-:Y:S02]  /*6200*/  IADD3.X R17, PT, PT, R147, UR10, RZ, P0, !PT ;  /* 0x0000000a93117c10 */ /* 0x000fe400087fe4ff */
[----:B------:R-:W-:Y:S02]  /*6210*/  IADD3 R4, P0, PT, R130, UR35, RZ ;  /* 0x0000002382047c10 */ /* 0x000fe4000ff1e0ff */
[----:B------:R-:W-:Y:S01]  /*6220*/  IADD3.X R19, PT, PT, R139, UR10, RZ, P1, !PT ;  /* 0x0000000a8b137c10 */ /* 0x000fe20008ffe4ff */
[----:B------:R-:W2:Y:S01]  /*6230*/  LDG.E.U8 R16, desc[UR30][R16.64] ;  /* 0x0000001e10107981 */ /* 0x000ea2000c1e1100 */
[----:B------:R-:W-:-:S02]  /*6240*/  IADD3.X R5, PT, PT, R131, UR10, RZ, P0, !PT ;  /* 0x0000000a83057c10 */ /* 0x000fc400087fe4ff */
[----:B------:R-:W-:Y:S01]  /*6250*/  IADD3 R6, P1, PT, R110, UR35, RZ ;  /* 0x000000236e067c10 */ /* 0x000fe2000ff3e0ff */
[----:B------:R-:W3:Y:S01]  /*6260*/  LDG.E.U8 R18, desc[UR30][R18.64] ;  /* 0x0000001e12127981 */ /* 0x000ee2000c1e1100 */
[----:B------:R-:W-:Y:S02]  /*6270*/  IADD3 R8, P0, PT, R102, UR35, RZ ;  /* 0x0000002366087c10 */ /* 0x000fe4000ff1e0ff */
[----:B------:R-:W-:Y:S01]  /*6280*/  IADD3.X R7, PT, PT, R111, UR10, RZ, P1, !PT ;  /* 0x0000000a6f077c10 */ /* 0x000fe20008ffe4ff */
[----:B------:R-:W4:Y:S01]  /*6290*/  LDG.E.U8 R4, desc[UR30][R4.64] ;  /* 0x0000001e04047981 */ /* 0x000f22000c1e1100 */
[----:B------:R-:W-:Y:S02]  /*62a0*/  IADD3.X R9, PT, PT, R103, UR10, RZ, P0, !PT ;  /* 0x0000000a67097c10 */ /* 0x000fe400087fe4ff */
[----:B------:R-:W-:Y:S01]  /*62b0*/  IADD3 R10, P1, PT, R94, UR35, RZ ;  /* 0x000000235e0a7c10 */ /* 0x000fe2000ff3e0ff */
[----:B------:R-:W5:Y:S01]  /*62c0*/  LDG.E.U8 R6, desc[UR30][R6.64] ;  /* 0x0000001e06067981 */ /* 0x000f62000c1e1100 */
[----:B------:R-:W-:-:S02]  /*62d0*/  IADD3 R14, P0, PT, R86, UR35, RZ ;  /* 0x00000023560e7c10 */ /* 0x000fc4000ff1e0ff */
[----:B------:R-:W-:Y:S01]  /*62e0*/  IADD3.X R11, PT, PT, R95, UR10, RZ, P1, !PT ;  /* 0x0000000a5f0b7c10 */ /* 0x000fe20008ffe4ff */
[----:B------:R-:W5:Y:S01]  /*62f0*/  LDG.E.U8 R8, desc[UR30][R8.64] ;  /* 0x0000001e08087981 */ /* 0x000f62000c1e1100 */
[----:B------:R-:W-:Y:S02]  /*6300*/  IADD3.X R15, PT, PT, R87, UR10, RZ, P0, !PT ;  /* 0x0000000a570f7c10 */ /* 0x000fe400087fe4ff */
[----:B------:R-:W-:Y:S01]  /*6310*/  IADD3 R12, P1, PT, R78, UR35, RZ ;  /* 0x000000234e0c7c10 */ /* 0x000fe2000ff3e0ff */
[----:B------:R-:W5:Y:S01]  /*6320*/  LDG.E.U8 R10, desc[UR30][R10.64] ;  /* 0x0000001e0a0a7981 */ /* 0x000f62000c1e1100 */
[----:B------:R-:W-:Y:S02]  /*6330*/  IADD3 R20, P0, PT, R144, UR35, RZ ;  /* 0x0000002390147c10 */ /* 0x000fe4000ff1e0ff */
[----:B------:R-:W-:Y:S01]  /*6340*/  IADD3.X R13, PT, PT, R79, UR10, RZ, P1, !PT ;  /* 0x0000000a4f0d7c10 */ /* 0x000fe20008ffe4ff */
[----:B------:R-:W5:Y:S01]  /*6350*/  LDG.E.U8 R14, desc[UR30][R14.64] ;  /* 0x0000001e0e0e7981 */ /* 0x000f62000c1e1100 */
[----:B------:R-:W-:-:S02]  /*6360*/  IADD3.X R21, PT, PT, R145, UR10, RZ, P0, !PT ;  /* 0x0000000a91157c10 */ /* 0x000fc400087fe4ff */
[----:B------:R-:W-:Y:S01]  /*6370*/  IADD3 R22, P1, PT, R136, UR35, RZ ;  /* 0x0000002388167c10 */ /* 0x000fe2000ff3e0ff */
[----:B------:R-:W5:Y:S01]  /*6380*/  LDG.E.U8 R12, desc[UR30][R12.64] ;  /* 0x0000001e0c0c7981 */ /* 0x000f62000c1e1100 */
[----:B------:R-:W-:Y:S02]  /*6390*/  IADD3 R24, P0, PT, R128, UR35, RZ ;  /* 0x0000002380187c10 */ /* 0x000fe4000ff1e0ff */
[----:B------:R-:W-:Y:S01]  /*63a0*/  IADD3.X R23, PT, PT, R137, UR10, RZ, P1, !PT ;  /* 0x0000000a89177c10 */ /* 0x000fe20008ffe4ff */
[----:B------:R1:W5:Y:S01]  /*63b0*/  LDG.E.U8 R5, desc[UR30][R20.64] ;  /* 0x0000001e14057981 */ /* 0x000362000c1e1100 */
[----:B------:R-:W-:Y:S02]  /*63c0*/  IADD3.X R25, PT, PT, R129, UR10, RZ, P0, !PT ;  /* 0x0000000a81197c10 */ /* 0x000fe400087fe4ff */
[----:B------:R-:W-:Y:S01]  /*63d0*/  IADD3 R26, P1, PT, R108, UR35, RZ ;  /* 0x000000236c1a7c10 */ /* 0x000fe2000ff3e0ff */
[----:B------:R0:W5:Y:S01]  /*63e0*/  LDG.E.U8 R7, desc[UR30][R22.64] ;  /* 0x0000001e16077981 */ /* 0x000162000c1e1100 */
[----:B------:R-:W-:-:S02]  /*63f0*/  IADD3 R28, P0, PT, R100, UR35, RZ ;  /* 0x00000023641c7c10 */ /* 0x000fc4000ff1e0ff */
[----:B------:R-:W-:Y:S01]  /*6400*/  IADD3.X R27, PT, PT, R109, UR10, RZ, P1, !PT ;  /* 0x0000000a6d1b7c10 */ /* 0x000fe20008ffe4ff */
[----:B------:R0:W5:Y:S01]  /*6410*/  LDG.E.U8 R9, desc[UR30][R24.64] ;  /* 0x0000001e18097981 */ /* 0x000162000c1e1100 */
[----:B------:R-:W-:Y:S02]  /*6420*/  IADD3.X R29, PT, PT, R101, UR10, RZ, P0, !PT ;  /* 0x0000000a651d7c10 */ /* 0x000fe400087fe4ff */
[----:B------:R-:W-:Y:S01]  /*6430*/  IADD3 R30, P1, PT, R92, UR35, RZ ;  /* 0x000000235c1e7c10 */ /* 0x000fe2000ff3e0ff */
[----:B------:R0:W5:Y:S01]  /*6440*/  LDG.E.U8 R11, desc[UR30][R26.64] ;  /* 0x0000001e1a0b7981 */ /* 0x000162000c1e1100 */
[----:B------:R-:W-:Y:S02]  /*6450*/  IADD3 R32, P0, PT, R84, UR35, RZ ;  /* 0x0000002354207c10 */ /* 0x000fe4000ff1e0ff */
[----:B------:R-:W-:Y:S01]  /*6460*/  IADD3.X R31, PT, PT, R93, UR10, RZ, P1, !PT ;  /* 0x0000000a5d1f7c10 */ /* 0x000fe20008ffe4ff */
[----:B------:R0:W5:Y:S01]  /*6470*/  LDG.E.U8 R15, desc[UR30][R28.64] ;  /* 0x0000001e1c0f7981 */ /* 0x000162000c1e1100 */
[----:B------:R-:W-:-:S02]  /*6480*/  IADD3.X R33, PT, PT, R85, UR10, RZ, P0, !PT ;  /* 0x0000000a55217c10 */ /* 0x000fc400087fe4ff */
[----:B------:R-:W-:Y:S01]  /*6490*/  IADD3 R34, P1, PT, R76, UR35, RZ ;  /* 0x000000234c227c10 */ /* 0x000fe2000ff3e0ff */
[----:B------:R0:W5:Y:S01]  /*64a0*/  LDG.E.U8 R19, desc[UR30][R30.64] ;  /* 0x0000001e1e137981 */ /* 0x000162000c1e1100 */
[----:B-1----:R-:W-:Y:S02]  /*64b0*/  IADD3 R20, P0, PT, R142, UR35, RZ ;  /* 0x000000238e147c10 */ /* 0x002fe4000ff1e0ff */
[----:B------:R-:W-:Y:S01]  /*64c0*/  IADD3.X R35, PT, PT, R77, UR10, RZ, P1, !PT ;  /* 0x0000000a4d237c10 */ /* 0x000fe20008ffe4ff */
[----:B------:R1:W5:Y:S01]  /*64d0*/  LDG.E.U8 R13, desc[UR30][R32.64] ;  /* 0x0000001e200d7981 */ /* 0x000362000c1e1100 */
[----:B------:R-:W-:Y:S02]  /*64e0*/  IADD3.X R21, PT, PT, R143, UR10, RZ, P0, !PT ;  /* 0x0000000a8f157c10 */ /* 0x000fe400087fe4ff */
[----:B0-----:R-:W-:Y:S01]  /*64f0*/  IADD3 R22, P1, PT, R134, UR35, RZ ;  /* 0x0000002386167c10 */ /* 0x001fe2000ff3e0ff */
[----:B------:R0:W5:Y:S01]  /*6500*/  LDG.E.U8 R17, desc[UR30][R34.64] ;  /* 0x0000001e22117981 */ /* 0x000162000c1e1100 */
        /* <DEDUP_REMOVED lines=12> */
[----:B-1----:R-:W-:Y:S02]  /*65d0*/  IADD3 R32, P0, PT, R82, UR35, RZ ;  /* 0x0000002352207c10 */ /* 0x002fe4000ff1e0ff */
[----:B------:R-:W-:Y:S01]  /*65e0*/  IADD3.X R31, PT, PT, R91, UR10, RZ, P1, !PT ;  /* 0x0000000a5b1f7c10 */ /* 0x000fe20008ffe4ff */
[----:B------:R-:W5:Y:S01]  /*65f0*/  LDG.E.U8 R28, desc[UR30][R28.64] ;  /* 0x0000001e1c1c7981 */ /* 0x000f62000c1e1100 */
[----:B------:R-:W-:Y:S02]  /*6600*/  IADD3.X R33, PT, PT, R83, UR10, RZ, P0, !PT ;  /* 0x0000000a53217c10 */ /* 0x000fe400087fe4ff */
[----:B0-----:R-:W-:Y:S01]  /*6610*/  IADD3 R34, P1, PT, R74, UR35, RZ ;  /* 0x000000234a227c10 */ /* 0x001fe2000ff3e0ff */
        /* <DEDUP_REMOVED lines=9> */
[----:B------:R0:W5:Y:S01]  /*66b0*/  LDG.E.U8 R25, desc[UR30][R36.64] ;  /* 0x0000001e24197981 */ /* 0x000162000c1e1100 */
[----:B------:R-:W-:-:S02]  /*66c0*/  IADD3.X R41, PT, PT, R113, UR10, RZ, P0, !PT ;  /* 0x0000000a71297c10 */ /* 0x000fc400087fe4ff */
[----:B------:R-:W-:Y:S01]  /*66d0*/  IADD3 R42, P1, PT, R104, UR35, RZ ;  /* 0x00000023682a7c10 */ /* 0x000fe2000ff3e0ff */
[----:B------:R-:W5:Y:S01]  /*66e0*/  LDG.E.U8 R27, desc[UR30][R38.64] ;  /* 0x0000001e261b7981 */ /* 0x000f62000c1e1100 */
[----:B------:R-:W-:Y:S02]  /*66f0*/  IADD3 R46, P0, PT, R96, UR35, RZ ;  /* 0x00000023602e7c10 */ /* 0x000fe4000ff1e0ff */
[----:B------:R-:W-:Y:S01]  /*6700*/  IADD3.X R43, PT, PT, R105, UR10, RZ, P1, !PT ;  /* 0x0000000a692b7c10 */ /* 0x000fe20008ffe4ff */
[----:B------:R1:W5:Y:S01]  /*6710*/  LDG.E.U8 R29, desc[UR30][R40.64] ;  /* 0x0000001e281d7981 */ /* 0x000362000c1e1100 */
[----:B------:R-:W-:Y:S02]  /*6720*/  IADD3 R44, P2, PT, R80, UR35, RZ ;  /* 0x00000023502c7c10 */ /* 0x000fe4000ff5e0ff */
[----:B------:R-:W-:Y:S01]  /*6730*/  IADD3.X R47, PT, PT, R97, UR10, RZ, P0, !PT ;  /* 0x0000000a612f7c10 */ /* 0x000fe200087fe4ff */
[----:B------:R1:W5:Y:S01]  /*6740*/  LDG.E.U8 R31, desc[UR30][R42.64] ;  /* 0x0000001e2a1f7981 */ /* 0x000362000c1e1100 */
[----:B------:R-:W-:-:S02]  /*6750*/  IADD3 R50, P1, PT, R88, UR35, RZ ;  /* 0x0000002358327c10 */ /* 0x000fc4000ff3e0ff */
[----:B0-----:R-:W-:Y:S01]  /*6760*/  IADD3 R36, P0, PT, R72, UR35, RZ ;  /* 0x0000002348247c10 */ /* 0x001fe2000ff1e0ff */
[----:B------:R0:W5:Y:S01]  /*6770*/  LDG.E.U8 R33, desc[UR30][R46.64] ;  /* 0x0000001e2e217981 */ /* 0x000162000c1e1100 */
[----:B------:R-:W-:Y:S02]  /*6780*/  IADD3.X R45, PT, PT, R81, UR10, RZ, P2, !PT ;  /* 0x0000000a512d7c10 */ /* 0x000fe400097fe4ff */
[----:B------:R-:W-:Y:S02]  /*6790*/  IADD3.X R51, PT, PT, R89, UR10, RZ, P1, !PT ;  /* 0x0000000a59337c10 */ /* 0x000fe40008ffe4ff */
[----:B------:R-:W-:Y:S02]  /*67a0*/  IADD3.X R37, PT, PT, R73, UR10, RZ, P0, !PT ;  /* 0x0000000a49257c10 */ /* 0x000fe400087fe4ff */
[----:B------:R-:W5:Y:S04]  /*67b0*/  LDG.E.U8 R45, desc[UR30][R44.64] ;  /* 0x0000001e2c2d7981 */ /* 0x000f68000c1e1100 */
[----:B------:R-:W5:Y:S04]  /*67c0*/  LDG.E.U8 R39, desc[UR30][R50.64] ;  /* 0x0000001e32277981 */ /* 0x000f68000c1e1100 */
[----:B------:R0:W5:Y:S01]  /*67d0*/  LDG.E.U8 R49, desc[UR30][R36.64] ;  /* 0x0000001e24317981 */ /* 0x000162000c1e1100 */
[----:B------:R-:W-:-:S02]  /*67e0*/  IADD3 RZ, P4, PT, R115, 0x81, RZ ;  /* 0x0000008173ff7810 */ /* 0x000fc40007f9e0ff */
[C---:B------:R-:W-:Y:S02]  /*67f0*/  IADD3 RZ, P2, PT, R115.reuse, 0x80, RZ ;  /* 0x0000008073ff7810 */ /* 0x040fe40007f5e0ff */
[C---:B------:R-:W-:Y:S01]  /*6800*/  IADD3 RZ, P1, PT, R115.reuse, 0x82, RZ ;  /* 0x0000008273ff7810 */ /* 0x040fe20007f3e0ff */
[--C-:B------:R-:W-:Y:S01]  /*6810*/  IMAD.X R246, RZ, RZ, R124.reuse, P4 ;  /* 0x000000fffff67224 */ /* 0x100fe200020e067c */
[C---:B------:R-:W-:Y:S01]  /*6820*/  IADD3 RZ, P4, PT, R115.reuse, 0x85, RZ ;  /* 0x0000008573ff7810 */ /* 0x040fe20007f9e0ff */
[--C-:B------:R-:W-:Y:S01]  /*6830*/  IMAD.X R23, RZ, RZ, R124.reuse, P2 ;  /* 0x000000ffff177224 */ /* 0x100fe200010e067c */
[C---:B------:R-:W-:Y:S02]  /*6840*/  IADD3 RZ, P3, PT, R115.reuse, 0x83, RZ ;  /* 0x0000008373ff7810 */ /* 0x040fe40007f7e0ff */
[C---:B------:R-:W-:Y:S01]  /*6850*/  IADD3 RZ, P2, PT, R115.reuse, 0x84, RZ ;  /* 0x0000008473ff7810 */ /* 0x040fe20007f5e0ff */
[--C-:B------:R-:W-:Y:S01]  /*6860*/  IMAD.X R248, RZ, RZ, R124.reuse, P1 ;  /* 0x000000fffff87224 */ /* 0x100fe200008e067c */
        /* <DEDUP_REMOVED lines=24> */
[C---:B------:R-:W-:Y:S01]  /*69f0*/  IADD3 R233, P1, PT, R115.reuse, 0x92, RZ ;  /* 0x0000009273e97810 */ /* 0x040fe20007f3e0ff */
        /* <DEDUP_REMOVED lines=17> */
[C---:B-1----:R-:W-:Y:S01]  /*6b10*/  IADD3 R41, P4, PT, R115.reuse, 0xa4, RZ ;  /* 0x000000a473297810 */ /* 0x042fe20007f9e0ff */
[--C-:B------:R-:W-:Y:S01]  /*6b20*/  IMAD.X R242, RZ, RZ, R124.reuse, P3 ;  /* 0x000000fffff27224 */ /* 0x100fe200018e067c */
[C---:B------:R-:W-:Y:S01]  /*6b30*/  IADD3 R193, P3, PT, R115.reuse, 0x9b, RZ ;  /* 0x0000009b73c17810 */ /* 0x040fe20007f7e0ff */
[--C-:B------:R-:W-:Y:S01]  /*6b40*/  IMAD.X R185, RZ, RZ, R124.reuse, P2 ;  /* 0x000000ffffb97224 */ /* 0x100fe200010e067c */
[C---:B------:R-:W-:Y:S01]  /*6b50*/  IADD3 R235, P2, PT, R115.reuse, 0x9c, RZ ;  /* 0x0000009c73eb7810 */ /* 0x040fe20007f5e0ff */
[--C-:B------:R-:W-:Y:S01]  /*6b60*/  IMAD.X R236, RZ, RZ, R124.reuse, P1 ;  /* 0x000000ffffec7224 */ /* 0x100fe200008e067c */
[C---:B------:R-:W-:Y:S01]  /*6b70*/  IADD3 R43, P1, PT, R115.reuse, 0xa5, RZ ;  /* 0x000000a5732b7810 */ /* 0x040fe20007f3e0ff */
[--C-:B------:R-:W-:Y:S01]  /*6b80*/  IMAD.X R52, RZ, RZ, R124.reuse, P4 ;  /* 0x000000ffff347224 */ /* 0x100fe200020e067c */
[C---:B0-----:R-:W-:Y:S01]  /*6b90*/  IADD3 R47, P4, PT, R115.reuse, 0xb0, RZ ;  /* 0x000000b0732f7810 */ /* 0x041fe20007f9e0ff */
[--C-:B------:R-:W-:Y:S01]  /*6ba0*/  IMAD.X R227, RZ, RZ, R124.reuse, P3 ;  /* 0x000000ffffe37224 */ /* 0x100fe200018e067c */
[C---:B------:R-:W-:Y:S01]  /*6bb0*/  IADD3 R35, P3, PT, R115.reuse, 0xa6, RZ ;  /* 0x000000a673237810 */ /* 0x040fe20007f7e0ff */
[----:B------:R-:W-:Y:S01]  /*6bc0*/  IMAD.X R238, RZ, RZ, R124, P2 ;  /* 0x000000ffffee7224 */ /* 0x000fe200010e067c */
[----:B------:R-:W-:-:S02]  /*6bd0*/  IADD3 R21, P0, PT, R115, 0xb5, RZ ;  /* 0x000000b573157810 */ /* 0x000fc40007f1e0ff */
[----:B------:R-:W-:Y:S01]  /*6be0*/  IADD3 R37, P2, PT, R115, 0xa7, RZ ;  /* 0x000000a773257810 */ /* 0x000fe20007f5e0ff */
[--C-:B------:R-:W-:Y:S01]  /*6bf0*/  IMAD.X R54, RZ, RZ, R124.reuse, P1 ;  /* 0x000000ffff367224 */ /* 0x100fe200008e067c */
[----:B------:R-:W-:Y:S01]  /*6c00*/  ISETP.GT.U32.AND P5, PT, R21, R0, PT ;  /* 0x000000001500720c */ /* 0x000fe20003fa4070 */
[--C-:B------:R-:W-:Y:S01]  /*6c10*/  IMAD.X R64, RZ, RZ, R124.reuse, P4 ;  /* 0x000000ffff407224 */ /* 0x100fe200020e067c */
[C---:B------:R-:W-:Y:S01]  /*6c20*/  IADD3 R51, P1, PT, R115.reuse, 0xb1, RZ ;  /* 0x000000b173337810 */ /* 0x040fe20007f3e0ff */
[--C-:B------:R-:W-:Y:S01]  /*6c30*/  IMAD.X R48, RZ, RZ, R124.reuse, P3 ;  /* 0x000000ffff307224 */ /* 0x100fe200018e067c */
[C---:B------:R-:W-:Y:S01]  /*6c40*/  IADD3 R59, P4, PT, R115.reuse, 0xb3, RZ ;  /* 0x000000b3733b7810 */ /* 0x040fe20007f9e0ff */
[--C-:B------:R-:W-:Y:S01]  /*6c50*/  IMAD.X R50, RZ, RZ, R124.reuse, P2 ;  /* 0x000000ffff327224 */ /* 0x100fe200010e067c */
[C---:B------:R-:W-:Y:S02]  /*6c60*/  IADD3 R21, P3, PT, R115.reuse, 0xb2, RZ ;  /* 0x000000b273157810 */ /* 0x040fe40007f7e0ff */
[----:B------:R-:W-:Y:S01]  /*6c70*/  IADD3 R53, P2, PT, R115, 0xb4, RZ ;  /* 0x000000b473357810 */ /* 0x000fe20007f5e0ff */
[----:B------:R-:W-:-:S02]  /*6c80*/  IMAD.X R66, RZ, RZ, R124, P1 ;  /* 0x000000ffff427224 */ /* 0x000fc400008e067c */
[--C-:B------:R-:W-:Y:S01]  /*6c90*/  IMAD.X R62, RZ, RZ, R124.reuse, P4 ;  /* 0x000000ffff3e7224 */ /* 0x100fe200020e067c */
[-C--:B------:R-:W-:Y:S01]  /*6ca0*/  ISETP.GT.U32.AND P1, PT, R53, R0.reuse, PT ;  /* 0x000000003500720c */ /* 0x080fe20003f24070 */
[--C-:B------:R-:W-:Y:S01]  /*6cb0*/  IMAD.X R60, RZ, RZ, R124.reuse, P3 ;  /* 0x000000ffff3c7224 */ /* 0x100fe200018e067c */
[C---:B------:R-:W-:Y:S02]  /*6cc0*/  IADD3 R55, P4, PT, R115.reuse, 0xb6, RZ ;  /* 0x000000b673377810 */ /* 0x040fe40007f9e0ff */
[----:B------:R-:W-:Y:S01]  /*6cd0*/  IADD3 R53, P3, PT, R115, 0xb7, RZ ;  /* 0x000000b773357810 */ /* 0x000fe20007f7e0ff */
[--C-:B------:R-:W-:Y:S02]  /*6ce0*/  IMAD.X R183, RZ, RZ, R124.reuse, P2 ;  /* 0x000000ffffb77224 */ /* 0x100fe400010e067c */
[--C-:B------:R-:W-:Y:S01]  /*6cf0*/  IMAD.X R36, RZ, RZ, R124.reuse, P0 ;  /* 0x000000ffff247224 */ /* 0x100fe200000e067c */
[-C--:B------:R-:W-:Y:S01]  /*6d00*/  ISETP.GT.U32.AND P2, PT, R53, R0.reuse, PT ;  /* 0x000000003500720c */ /* 0x080fe20003f44070 */
[--C-:B------:R-:W-:Y:S01]  /*6d10*/  IMAD.X R184, RZ, RZ, R124.reuse, P4 ;  /* 0x000000ffffb87224 */ /* 0x100fe200020e067c */
[----:B------:R-:W-:Y:S01]  /*6d20*/  IADD3 R53, P0, PT, R115, 0xb8, RZ ;  /* 0x000000b873357810 */ /* 0x000fe20007f1e0ff */
[----:B------:R-:W-:Y:S01]  /*6d30*/  IMAD.X R192, RZ, RZ, R124, P3 ;  /* 0x000000ffffc07224 */ /* 0x000fe200018e067c */
[----:B------:R-:W-:-:S02]  /*6d40*/  ISETP.GT.U32.AND P4, PT, R55, R0, PT ;  /* 0x000000003700720c */ /* 0x000fc40003f84070 */
[----:B------:R-:W-:Y:S01]  /*6d50*/  IADD3 R55, P3, PT, R115, 0xb9, RZ ;  /* 0x000000b973377810 */ /* 0x000fe20007f7e0ff */
[----:B------:R-:W-:Y:S01]  /*6d60*/  IMAD.X R58, RZ, RZ, R124, P0 ;  /* 0x000000ffff3a7224 */ /* 0x000fe200000e067c */
[----:B------:R-:W-:-:S03]  /*6d70*/  ISETP.GT.U32.AND P0, PT, R51, R0, PT ;  /* 0x000000003300720c */ /* 0x000fc60003f04070 */
[----:B------:R-:W-:Y:S01]  /*6d80*/  IMAD.X R42, RZ, RZ, R124, P3 ;  /* 0x000000ffff2a7224 */ /* 0x000fe200018e067c */
[----:B------:R-:W-:-:S05]  /*6d90*/  IADD3 R51, P3, PT, R115, 0xba, RZ ;  /* 0x000000ba73337810 */ /* 0x000fca0007f7e0ff */
[----:B------:R-:W-:Y:S01]  /*6da0*/  IMAD.X R38, RZ, RZ, R124, P3 ;  /* 0x000000ffff267224 */ /* 0x000fe200018e067c */
[----:B------:R-:W-:Y:S02]  /*6db0*/  IADD3 R57, P3, PT, R115, 0xbb, RZ ;  /* 0x000000bb73397810 */ /* 0x000fe40007f7e0ff */
[----:B------:R-:W-:-:S03]  /*6dc0*/  LOP3.LUT P6, RZ, R2, 0x7f, RZ, 0xc0, !PT ;  /* 0x0000007f02ff7812 */ /* 0x000fc600078cc0ff */
[----:B------:R-:W-:Y:S01]  /*6dd0*/  IMAD.X R40, RZ, RZ, R124, P3 ;  /* 0x000000ffff287224 */ /* 0x000fe200018e067c */
[----:B------:R-:W-:Y:S01]  /*6de0*/  IADD3 R61, P3, PT, R115, 0xbc, RZ ;  /* 0x000000bc733d7810 */ /* 0x000fe20007f7e0ff */
[----:B------:R-:W-:Y:S02]  /*6df0*/  UMOV UR10, 0x1 ;  /* 0x00000001000a7882 */ /* 0x000fe40000000000 */
[----:B------:R-:W-:-:S04]  /*6e00*/  @!UP1 UIADD3 UR10, UPT, UPT, -UR10, 0x100000, URZ ;  /* 0x001000000a0a9890 */ /* 0x000fc8000fffe1ff */
[----:B------:R-:W-:Y:S02]  /*6e10*/  @!UP1 USHF.L.U32 UR11, UR10, 0xb, URZ ;  /* 0x0000000b0a0b9899 */ /* 0x000fe400080006ff */
[----:B------:R-:W-:Y:S01]  /*6e20*/  @!UP1 USHF.L.U32 UR10, UR10, 0x1, URZ ;  /* 0x000000010a0a9899 */ /* 0x000fe200080006ff */
[--C-:B------:R-:W-:Y:S01]  /*6e30*/  IMAD.X R44, RZ, RZ, R124.reuse, P3 ;  /* 0x000000ffff2c7224 */ /* 0x100fe200018e067c */
[C---:B------:R-:W-:Y:S02]  /*6e40*/  IADD3 R63, P3, PT, R115.reuse, 0xbd, RZ ;  /* 0x000000bd733f7810 */ /* 0x040fe40007f7e0ff */
[----:B------:R-:W-:Y:S01]  /*6e50*/  ISETP.GT.U32.AND.EX P5, PT, R36, RZ, PT, P5 ;  /* 0x000000ff2400720c */ /* 0x000fe20003fa4150 */
[----:B------:R-:W-:Y:S02]  /*6e60*/  VOTEU.ALL UP3, P6 ;  /* 0x0000000000ff7886 */ /* 0x000fe40003060000 */
[----:B------:R-:W-:Y:S01]  /*6e70*/  IMAD.X R36, RZ, RZ, R124, P3 ;  /* 0x000000ffff247224 */ /* 0x000fe200018e067c */
[----:B------:R-:W-:-:S05]  /*6e80*/  IADD3 R65, P3, PT, R115, 0xbe, RZ ;  /* 0x000000be73417810 */ /* 0x000fca0007f7e0ff */
[--C-:B------:R-:W-:Y:S01]  /*6e90*/  IMAD.X R46, RZ, RZ, R124.reuse, P3 ;  /* 0x000000ffff2e7224 */ /* 0x100fe200018e067c */
[----:B------:R-:W-:Y:S02]  /*6ea0*/  IADD3 R67, P3, PT, R115, 0xbf, RZ ;  /* 0x000000bf73437810 */ /* 0x000fe40007f7e0ff */
[----:B------:R-:W-:Y:S02]  /*6eb0*/  ISETP.GT.U32.AND.EX P1, PT, R183, RZ, PT, P1 ;  /* 0x000000ffb700720c */ /* 0x000fe40003f24110 */
[----:B------:R-:W-:Y:S01]  /*6ec0*/  ISETP.GT.U32.AND.EX P2, PT, R192, RZ, PT, P2 ;  /* 0x000000ffc000720c */ /* 0x000fe20003f44120 */
[----:B------:R-:W-:Y:S01]  /*6ed0*/  IMAD.X R56, RZ, RZ, R124, P3 ;  /* 0x000000ffff387224 */ /* 0x000fe200018e067c */
[----:B------:R-:W-:Y:S02]  /*6ee0*/  ISETP.GT.U32.AND P3, PT, R47, R0, PT ;  /* 0x000000002f00720c */ /* 0x000fe40003f64070 */
[----:B------:R-:W-:Y:S02]  /*6ef0*/  ISETP.GT.U32.AND.EX P4, PT, R184, RZ, PT, P4 ;  /* 0x000000ffb800720c */ /* 0x000fe40003f84140 */
[----:B------:R-:W-:-:S02]  /*6f00*/  SEL R183, RZ, 0x4, !P5 ;  /* 0x00000004ffb77807 */ /* 0x000fc40006800000 */
[-C--:B------:R-:W-:Y:S02]  /*6f10*/  ISETP.GT.U32.AND P5, PT, R59, R0.reuse, PT ;  /* 0x000000003b00720c */ /* 0x080fe40003fa4070 */
[----:B------:R-:W-:Y:S02]  /*6f20*/  SEL R47, RZ, 0x1fffe, !P4 ;  /* 0x0001fffeff2f7807 */ /* 0x000fe40006000000 */
[----:B------:R-:W-:Y:S02]  /*6f30*/  ISETP.GT.U32.AND.EX P3, PT, R64, RZ, PT, P3 ;  /* 0x000000ff4000720c */ /* 0x000fe40003f64130 */
[----:B------:R-:W-:Y:S02]  /*6f40*/  ISETP.GT.U32.AND P4, PT, R61, R0, PT ;  /* 0x000000003d00720c */ /* 0x000fe40003f84070 */
[----:B------:R-:W-:Y:S01]  /*6f50*/  ISETP.GT.U32.AND.EX P5, PT, R62, RZ, PT, P5 ;  /* 0x000000ff3e00720c */ /* 0x000fe20003fa4150 */
[----:B--2---:R0:W-:Y:S04]  /*6f60*/  STS.U8 [R71+UR13+0x5000], R16 ;  /* 0x0050001047007988 */ /* 0x0041e8000800000d */
[----:B---3--:R1:W-:Y:S04]  /*6f70*/  STS.U8 [R71+UR13+0x5200], R18 ;  /* 0x0052001247007988 */ /* 0x0083e8000800000d */
[----:B----4-:R-:W-:Y:S04]  /*6f80*/  STS.U8 [R71+UR13+0x5400], R4 ;  /* 0x0054000447007988 */ /* 0x010fe8000800000d */
[----:B-----5:R-:W-:Y:S04]  /*6f90*/  STS.U8 [R71+UR13+0x5600], R6 ;  /* 0x0056000647007988 */ /* 0x020fe8000800000d */
[----:B------:R-:W-:Y:S04]  /*6fa0*/  STS.U8 [R71+UR13+0x5800], R8 ;  /* 0x0058000847007988 */ /* 0x000fe8000800000d */
[----:B------:R-:W-:Y:S04]  /*6fb0*/  STS.U8 [R71+UR13+0x5a00], R10 ;  /* 0x005a000a47007988 */ /* 0x000fe8000800000d */
[----:B------:R-:W-:Y:S04]  /*6fc0*/  STS.U8 [R71+UR13+0x5c00], R14 ;  /* 0x005c000e47007988 */ /* 0x000fe8000800000d */
[----:B------:R-:W-:Y:S04]  /*6fd0*/  STS.U8 [R71+UR13+0x5e00], R12 ;  /* 0x005e000c47007988 */ /* 0x000fe8000800000d */
        /* <DEDUP_REMOVED lines=24> */
[----:B------:R4:W-:Y:S06]  /*7160*/  MEMBAR.ALL.CTA ;  /* 0x0000000000007992 */ /* 0x0009ec0000008000 */
[----:B----4-:R-:W-:Y:S04]  /*7170*/  FENCE.VIEW.ASYNC.S ;  /* 0x00000000000073c6 */ /* 0x010fe80000000000 */
[----:B------:R-:W4:Y:S02]  /*7180*/  FENCE.VIEW.ASYNC.S ;  /* 0x00000000000073c6 */ /* 0x000f240000000000 */
[----:B----4-:R3:W4:Y:S01]  /*7190*/  @!UP3 SYNCS.EXCH.64 URZ, [UR13+0x7010], UR10 ;  /* 0x0070100a0dffb5b2 */ /* 0x0107220008000100 */
[----:B0-----:R-:W-:-:S02]  /*71a0*/  SEL R16, RZ, 0x7fff8, !P1 ;  /* 0x0007fff8ff107807 */ /* 0x001fc40004800000 */
[----:B-1----:R-:W-:Y:S01]  /*71b0*/  SEL R18, RZ, 0x1, !P2 ;  /* 0x00000001ff127807 */ /* 0x002fe20005000000 */
[----:B----4-:R-:W-:Y:S01]  /*71c0*/  BAR.SYNC.DEFER_BLOCKING 0x0 ;  /* 0x0000000000007b1d */ /* 0x010fe20000010000 */
[-C--:B------:R-:W-:Y:S02]  /*71d0*/  ISETP.GT.U32.AND P1, PT, R21, R0.reuse, PT ;  /* 0x000000001500720c */ /* 0x080fe40003f24070 */
[----:B------:R-:W-:Y:S02]  /*71e0*/  ISETP.GT.U32.AND P2, PT, R63, R0, PT ;  /* 0x000000003f00720c */ /* 0x000fe40003f44070 */
[----:B------:R-:W-:Y:S02]  /*71f0*/  ISETP.GT.U32.AND.EX P0, PT, R66, RZ, PT, P0 ;  /* 0x000000ff4200720c */ /* 0x000fe40003f04100 */
[----:B------:R-:W-:Y:S02]  /*7200*/  SEL R21, RZ, 0x7fff8, !P3 ;  /* 0x0007fff8ff157807 */ /* 0x000fe40005800000 */
[----:B------:R-:W-:-:S02]  /*7210*/  ISETP.GT.U32.AND.EX P1, PT, R60, RZ, PT, P1 ;  /* 0x000000ff3c00720c */ /* 0x000fc40003f24110 */
[----:B------:R-:W-:Y:S02]  /*7220*/  ISETP.GT.U32.AND.EX P2, PT, R36, RZ, PT, P2 ;  /* 0x000000ff2400720c */ /* 0x000fe40003f44120 */
[-C--:B------:R-:W-:Y:S02]  /*7230*/  ISETP.GT.U32.AND P3, PT, R65, R0.reuse, PT ;  /* 0x000000004100720c */ /* 0x080fe40003f64070 */
[----:B------:R-:W-:Y:S02]  /*7240*/  ISETP.GT.U32.AND.EX P4, PT, R44, RZ, PT, P4 ;  /* 0x000000ff2c00720c */ /* 0x000fe40003f84140 */
[----:B------:R-:W-:Y:S02]  /*7250*/  SEL R36, RZ, 0x1, !P5 ;  /* 0x00000001ff247807 */ /* 0x000fe40006800000 */
[----:B------:R-:W-:Y:S02]  /*7260*/  ISETP.GT.U32.AND P5, PT, R55, R0, PT ;  /* 0x000000003700720c */ /* 0x000fe40003fa4070 */
[----:B------:R-:W-:-:S02]  /*7270*/  SEL R192, RZ, 0x4, !P0 ;  /* 0x00000004ffc07807 */ /* 0x000fc40004000000 */
[----:B------:R-:W-:Y:S02]  /*7280*/  SEL R55, RZ, 0x1fffe, !P1 ;  /* 0x0001fffeff377807 */ /* 0x000fe40004800000 */
[----:B------:R-:W-:Y:S02]  /*7290*/  SEL R226, RZ, 0x4, !P2 ;  /* 0x00000004ffe27807 */ /* 0x000fe40005000000 */
[-C--:B------:R-:W-:Y:S02]  /*72a0*/  ISETP.GT.U32.AND P0, PT, R67, R0.reuse, PT ;  /* 0x000000004300720c */ /* 0x080fe40003f04070 */
[-C--:B------:R-:W-:Y:S02]  /*72b0*/  ISETP.GT.U32.AND P1, PT, R53, R0.reuse, PT ;  /* 0x000000003500720c */ /* 0x080fe40003f24070 */
[----:B------:R-:W-:Y:S02]  /*72c0*/  ISETP.GT.U32.AND P2, PT, R57, R0, PT ;  /* 0x000000003900720c */ /* 0x000fe40003f44070 */
[----:B------:R-:W-:-:S02]  /*72d0*/  ISETP.GT.U32.AND.EX P3, PT, R46, RZ, PT, P3 ;  /* 0x000000ff2e00720c */ /* 0x000fc40003f64130 */
[----:B--2---:R-:W-:Y:S01]  /*72e0*/  SEL R5, RZ, 0x7fff8, !P4 ;  /* 0x0007fff8ff057807 */ /* 0x004fe20006000000 */
[----:B---3--:R-:W-:Y:S10]  /*72f0*/  BRA.U UP2, `(.L_x_15) ;  /* 0x00000001023c7547 */ /* 0x008ff4000b800000 */
[----:B------:R-:W-:Y:S01]  /*7300*/  UIADD3 UR10, UPT, UPT, UR13, 0x7010, URZ ;  /* 0x000070100d0a7890 */ /* 0x000fe2000fffe0ff */
[----:B------:R-:W-:Y:S01]  /*7310*/  UMOV UR26, UR42 ;  /* 0x0000002a001a7c82 */ /* 0x000fe20008000000 */
[----:B------:R-:W-:Y:S01]  /*7320*/  UMOV UR27, 0x40004040 ;  /* 0x40004040001b7882 */ /* 0x000fe20000000000 */
[----:B------:R-:W-:Y:S01]  /*7330*/  UMOV UR24, UR4 ;  /* 0x0000000400187c82 */ /* 0x000fe20008000000 */
[----:B------:R-:W-:Y:S01]  /*7340*/  UMOV UR25, 0x80004020 ;  /* 0x8000402000197882 */ /* 0x000fe20000000000 */
[----:B------:R-:W-:Y:S01]  /*7350*/  UMOV UR28, 0x0 ;  /* 0x00000000001c7882 */ /* 0x000fe20000000000 */
[----:B------:R-:W-:Y:S01]  /*7360*/  UMOV UR29, 0x8108010 ;  /* 0x08108010001d7882 */ /* 0x000fe20000000000 */
[----:B------:R-:W-:Y:S01]  /*7370*/  UMOV UR11, URZ ;  /* 0x000000ff000b7c82 */ /* 0x000fe20008000000 */
[----:B------:R-:W-:Y:S01]  /*7380*/  UMOV UR44, 0x0 ;  /* 0x00000000002c7882 */ /* 0x000fe20000000000 */
[----:B------:R-:W-:Y:S01]  /*7390*/  UMOV UR45, 0x8108010 ;  /* 0x08108010002d7882 */ /* 0x000fe20000000000 */
[----:B------:R0:W-:Y:S01]  /*73a0*/  UTCQMMA gdesc[UR26], gdesc[UR24], tmem[UR16], tmem[UR28], idesc[UR29], !UPT ;  /* 0x00ff1c181a0075ea */ /* 0x0001e2000f800310 */
[----:B------:R-:W-:Y:S01]  /*73b0*/  UMOV UR10, UR10 ;  /* 0x0000000a000a7c82 */ /* 0x000fe20008000000 */
[----:B------:R0:W-:Y:S01]  /*73c0*/  UTCQMMA gdesc[UR38], gdesc[UR40], tmem[UR16], tmem[UR44], idesc[UR45], UPT ;  /* 0x00ff2c28260075ea */ /* 0x0001e2000b800310 */
[----:B------:R0:W-:Y:S01]  /*73d0*/  UTCBAR [UR10], URZ ;  /* 0x000000ff0a0073e9 */ /* 0x0001e200080000ff */
[----:B------:R-:W-:-:S02]  /*73e0*/  NOP ;  /* 0x0000000000007918 */ /* 0x000fc40000000000 */
.L_x_15:
[----:B------:R-:W1:Y:S01]  /*73f0*/  SYNCS.PHASECHK.TRANS64.TRYWAIT P4, [UR13+0x7010], RZ ;  /* 0x007010ffff0075a7 */ /* 0x000e62000808110d */
[----:B------:R-:W-:Y:S01]  /*7400*/  ISETP.GT.U32.AND.EX P5, PT, R42, RZ, PT, P5 ;  /* 0x000000ff2a00720c */ /* 0x000fe20003fa4150 */
[----:B------:R-:W-:Y:S01]  /*7410*/  VIADD R15, R115, 0x80 ;  /* 0x00000080730f7836 */ /* 0x000fe20000000000 */
[----:B------:R-:W-:Y:S02]  /*7420*/  SEL R7, RZ, 0x1fffe, !P3 ;  /* 0x0001fffeff077807 */ /* 0x000fe40005800000 */
[-C--:B------:R-:W-:Y:S02]  /*7430*/  ISETP.GT.U32.AND P3, PT, R51, R0.reuse, PT ;  /* 0x000000003300720c */ /* 0x080fe40003f64070 */
[----:B------:R-:W-:Y:S02]  /*7440*/  ISETP.GT.U32.AND.EX P1, PT, R58, RZ, PT, P1 ;  /* 0x000000ff3a00720c */ /* 0x000fe40003f24110 */
[----:B------:R-:W-:Y:S02]  /*7450*/  SEL R195, RZ, 0x4, !P5 ;  /* 0x00000004ffc37807 */ /* 0x000fe40006800000 */
[----:B------:R-:W-:-:S02]  /*7460*/  ISETP.GT.U32.AND P5, PT, R43, R0, PT ;  /* 0x000000002b00720c */ /* 0x000fc40003fa4070 */
[----:B------:R-:W-:Y:S02]  /*7470*/  ISETP.GT.U32.AND.EX P2, PT, R40, RZ, PT, P2 ;  /* 0x000000ff2800720c */ /* 0x000fe40003f44120 */
[----:B------:R-:W-:Y:S02]  /*7480*/  ISETP.GT.U32.AND.EX P3, PT, R38, RZ, PT, P3 ;  /* 0x000000ff2600720c */ /* 0x000fe40003f64130 */
[----:B------:R-:W-:Y:S02]  /*7490*/  SEL R6, RZ, 0x7fff8, !P1 ;  /* 0x0007fff8ff067807 */ /* 0x000fe40004800000 */
[----:B------:R-:W-:Y:S02]  /*74a0*/  ISETP.GT.U32.AND P1, PT, R41, R0, PT ;  /* 0x000000002900720c */ /* 0x000fe40003f24070 */
[----:B------:R-:W-:Y:S02]  /*74b0*/  SEL R8, RZ, 0x1, !P2 ;  /* 0x00000001ff087807 */ /* 0x000fe40005000000 */
[----:B------:R-:W-:-:S02]  /*74c0*/  ISETP.GT.U32.AND.EX P5, PT, R54, RZ, PT, P5 ;  /* 0x000000ff3600720c */ /* 0x000fc40003fa4150 */
[-C--:B------:R-:W-:Y:S02]  /*74d0*/  ISETP.GT.U32.AND P2, PT, R37, R0.reuse, PT ;  /* 0x000000002500720c */ /* 0x080fe40003f44070 */
[----:B------:R-:W-:Y:S02]  /*74e0*/  SEL R9, RZ, 0x1fffe, !P3 ;  /* 0x0001fffeff097807 */ /* 0x000fe40005800000 */
[----:B------:R-:W-:Y:S02]  /*74f0*/  ISETP.GT.U32.AND P3, PT, R35, R0, PT ;  /* 0x000000002300720c */ /* 0x000fe40003f64070 */
[----:B------:R-:W-:Y:S02]  /*7500*/  ISETP.GT.U32.AND.EX P1, PT, R52, RZ, PT, P1 ;  /* 0x000000ff3400720c */ /* 0x000fe40003f24110 */
[----:B------:R-:W-:Y:S02]  /*7510*/  SEL R184, RZ, 0x4, !P5 ;  /* 0x00000004ffb87807 */ /* 0x000fe40006800000 */
[----:B------:R-:W-:-:S02]  /*7520*/  IADD3 R13, P5, PT, R115, 0xa1, RZ ;  /* 0x000000a1730d7810 */ /* 0x000fc40007fbe0ff */
[----:B------:R-:W-:Y:S02]  /*7530*/  ISETP.GT.U32.AND.EX P2, PT, R50, RZ, PT, P2 ;  /* 0x000000ff3200720c */ /* 0x000fe40003f44120 */
[----:B------:R-:W-:Y:S02]  /*7540*/  ISETP.GT.U32.AND.EX P3, PT, R48, RZ, PT, P3 ;  /* 0x000000ff3000720c */ /* 0x000fe40003f64130 */
[----:B------:R-:W-:Y:S02]  /*7550*/  SEL R11, RZ, 0x7fff8, !P1 ;  /* 0x0007fff8ff0b7807 */ /* 0x000fe40004800000 */
[-C--:B------:R-:W-:Y:S02]  /*7560*/  ISETP.GT.U32.AND P1, PT, R13, R0.reuse, PT ;  /* 0x000000000d00720c */ /* 0x080fe40003f24070 */
[----:B------:R-:W-:Y:S02]  /*7570*/  SEL R10, RZ, 0x1, !P2 ;  /* 0x00000001ff0a7807 */ /* 0x000fe40005000000 */
[----:B------:R-:W-:-:S02]  /*7580*/  ISETP.GT.U32.AND P2, PT, R15, R0, PT ;  /* 0x000000000f00720c */ /* 0x000fc40003f44070 */
[----:B------:R-:W-:Y:S02]  /*7590*/  SEL R13, RZ, 0x1fffe, !P3 ;  /* 0x0001fffeff0d7807 */ /* 0x000fe40005800000 */
[----:B------:R-:W-:Y:S02]  /*75a0*/  ISETP.GT.U32.AND.EX P0, PT, R56, RZ, PT, P0 ;  /* 0x000000ff3800720c */ /* 0x000fe40003f04100 */
[----:B------:R-:W-:Y:S01]  /*75b0*/  IADD3 R15, P3, PT, R115, 0xa0, RZ ;  /* 0x000000a0730f7810 */ /* 0x000fe20007f7e0ff */
[----:B-1----:R-:W-:-:S12]  /*75c0*/  @!P4 BRA `(.L_x_16) ;  /* 0x0000006c0044c947 */ /* 0x002fd80003800000 */
.L_x_24:
[----:B------:R-:W-:Y:S01]  /*75d0*/  SEL R4, RZ, 0x1, !P0 ;  /* 0x00000001ff047807 */ /* 0x000fe20004000000 */
[----:B------:R-:W-:Y:S01]  /*75e0*/  IMAD.IADD R18, R18, 0x1, R47 ;  /* 0x0000000112127824 */ /* 0x000fe200078e022f */
[----:B------:R-:W-:Y:S01]  /*75f0*/  ISETP.GT.U32.AND P4, PT, R15, R0, PT ;  /* 0x000000000f00720c */ /* 0x000fe20003f84070 */
[----:B------:R-:W-:Y:S01]  /*7600*/  IMAD.IADD R36, R36, 0x1, R55 ;  /* 0x0000000124247824 */ /* 0x000fe200078e0237 */
[----:B------:R-:W-:Y:S01]  /*7610*/  ISETP.GT.U32.AND.EX P2, PT, R23, RZ, PT, P2 ;  /* 0x000000ff1700720c */ /* 0x000fe20003f44120 */
[----:B------:R-:W-:Y:S01]  /*7620*/  IMAD.IADD R4, R4, 0x1, R7 ;  /* 0x0000000104047824 */ /* 0x000fe200078e0207 */
[----:B------:R-:W-:Y:S01]  /*7630*/  LOP3.LUT R18, R18, 0x3, RZ, 0xc0, !PT ;  /* 0x0000000312127812 */ /* 0x000fe200078ec0ff */
[----:B------:R-:W-:Y:S01]  /*7640*/  IMAD.IADD R8, R8, 0x1, R9 ;  /* 0x0000000108087824 */ /* 0x000fe200078e0209 */
[----:B------:R-:W-:Y:S01]  /*7650*/  LOP3.LUT R36, R36, 0x3, RZ, 0xc0, !PT ;  /* 0x0000000324247812 */ /* 0x000fe200078ec0ff */
[----:B------:R-:W-:Y:S01]  /*7660*/  IMAD.IADD R10, R10, 0x1, R13 ;  /* 0x000000010a0a7824 */ /* 0x000fe200078e020d */
[----:B------:R-:W-:Y:S01]  /*7670*/  LOP3.LUT R4, R4, 0x3, RZ, 0xc0, !PT ;  /* 0x0000000304047812 */ /* 0x000fe200078ec0ff */
[----:B------:R-:W-:Y:S01]  /*7680*/  BAR.SYNC.DEFER_BLOCKING 0x0 ;  /* 0x0000000000007b1d */ /* 0x000fe20000010000 */
[----:B------:R-:W-:Y:S01]  /*7690*/  LOP3.LUT R8, R8, 0x3, RZ, 0xc0, !PT ;  /* 0x0000000308087812 */ /* 0x000fe200078ec0ff */
[----:B------:R-:W-:Y:S01]  /*76a0*/  VIADD R251, R115, 0x81 ;  /* 0x0000008173fb7836 */ /* 0x000fe20000000000 */
[----:B------:R-:W-:Y:S01]  /*76b0*/  LOP3.LUT R10, R10, 0x3, RZ, 0xc0, !PT ;  /* 0x000000030a0a7812 */ /* 0x000fe200078ec0ff */
[----:B------:R-:W-:Y:S01]  /*76c0*/  IMAD.X R249, RZ, RZ, R124, P3 ;  /* 0x000000fffff97224 */ /* 0x000fe200018e067c */
[----:B------:R-:W-:Y:S01]  /*76d0*/  IADD3 R183, PT, PT, R18, R16, R183 ;  /* 0x0000001012b77210 */ /* 0x000fe20007ffe0b7 */
[----:B------:R-:W-:Y:S01]  /*76e0*/  IMAD.U32 R116, R116, -0x80000000, RZ ;  /* 0x8000000074747824 */ /* 0x000fe200078e00ff */
[----:B------:R-:W-:-:S02]  /*76f0*/  IADD3 R192, PT, PT, R36, R21, R192 ;  /* 0x0000001524c07210 */ /* 0x000fc40007ffe0c0 */
[----:B------:R-:W-:Y:S02]  /*7700*/  IADD3 R226, PT, PT, R4, R5, R226 ;  /* 0x0000000504e27210 */ /* 0x000fe40007ffe0e2 */
[----:B------:R-:W-:Y:S02]  /*7710*/  IADD3 R195, PT, PT, R8, R6, R195 ;  /* 0x0000000608c37210 */ /* 0x000fe40007ffe0c3 */
[----:B------:R-:W-:Y:S02]  /*7720*/  IADD3 R184, PT, PT, R10, R11, R184 ;  /* 0x0000000b0ab87210 */ /* 0x000fe40007ffe0b8 */
[----:B------:R-:W1:Y:S01]  /*7730*/  LDTM.x64 R4, tmem[UR17+0x40] ;  /* 0x00004011000479ee */ /* 0x000e620008340000 */
[----:B------:R-:W-:Y:S02]  /*7740*/  ISETP.GT.U32.AND P6, PT, R251, R0, PT ;  /* 0x00000000fb00720c */ /* 0x000fe40003fc4070 */
[----:B------:R-:W-:Y:S01]  /*7750*/  IADD3 R251, P3, PT, R115, 0xa2, RZ ;  /* 0x000000a273fb7810 */ /* 0x000fe20007f7e0ff */
[----:B------:R-:W-:Y:S01]  /*7760*/  IMAD.SHL.U32 R184, R184, 0x100, RZ ;  /* 0x00000100b8b87824 */ /* 0x000fe200078e00ff */
[----:B------:R-:W-:-:S02]  /*7770*/  ISETP.GT.U32.AND.EX P4, PT, R249, RZ, PT, P4 ;  /* 0x000000fff900720c */ /* 0x000fc40003f84140 */
[----:B------:R-:W-:Y:S01]  /*7780*/  LOP3.LUT R3, R3, 0xfffffbff, RZ, 0xc0, !PT ;  /* 0xfffffbff03037812 */ /* 0x000fe200078ec0ff */
[----:B------:R-:W-:Y:S01]  /*7790*/  IMAD.X R250, RZ, RZ, R124, P3 ;  /* 0x000000fffffa7224 */ /* 0x000fe200018e067c */
[----:B------:R-:W-:Y:S02]  /*77a0*/  LOP3.LUT R226, R226, 0xf, RZ, 0xc0, !PT ;  /* 0x0000000fe2e27812 */ /* 0x000fe400078ec0ff */
[----:B------:R-:W-:-:S03]  /*77b0*/  @P0 LOP3.LUT R3, R3, 0x400, RZ, 0xfc, !PT ;  /* 0x0000040003030812 */ /* 0x000fc600078efcff */
[----:B------:R-:W-:Y:S01]  /*77c0*/  IMAD R195, R195, 0x10, R226 ;  /* 0x00000010c3c37824 */ /* 0x000fe200078e02e2 */
[----:B------:R-:W-:Y:S01]  /*77d0*/  LOP3.LUT R3, R3, 0xfffffeff, RZ, 0xc0, !PT ;  /* 0xfffffeff03037812 */ /* 0x000fe200078ec0ff */
[----:B-1----:R-:W-:Y:S01]  /*77e0*/  FMUL R4, R4, UR43 ;  /* 0x0000002b04047c20 */ /* 0x002fe20008400000 */
[----:B------:R-:W-:Y:S01]  /*77f0*/  FMUL R5, R5, UR43 ;  /* 0x0000002b05057c20 */ /* 0x000fe20008400000 */
[----:B------:R-:W-:Y:S01]  /*7800*/  FMUL R6, R6, UR43 ;  /* 0x0000002b06067c20 */ /* 0x000fe20008400000 */
[----:B------:R-:W-:Y:S01]  /*7810*/  FMUL R7, R7, UR43 ;  /* 0x0000002b07077c20 */ /* 0x000fe20008400000 */
[----:B------:R-:W-:Y:S01]  /*7820*/  FMUL R16, R16, UR43 ;  /* 0x0000002b10107c20 */ /* 0x000fe20008400000 */
[----:B------:R-:W-:Y:S01]  /*7830*/  FSEL R4, R4, -INF , !P2 ;  /* 0xff80000004047808 */ /* 0x000fe20005000000 */
[----:B------:R-:W-:Y:S01]  /*7840*/  FMUL R18, R18, UR43 ;  /* 0x0000002b12127c20 */ /* 0x000fe20008400000 */
[-C--:B------:R-:W-:Y:S01]  /*7850*/  ISETP.GT.U32.AND P2, PT, R251, R0.reuse, PT ;  /* 0x00000000fb00720c */ /* 0x080fe20003f44070 */
[--C-:B------:R-:W-:Y:S01]  /*7860*/  IMAD.X R251, RZ, RZ, R124.reuse, P5 ;  /* 0x000000fffffb7224 */ /* 0x100fe200028e067c */
[----:B------:R-:W-:Y:S01]  /*7870*/  ISETP.GT.U32.AND.EX P5, PT, R246, RZ, PT, P6 ;  /* 0x000000fff600720c */ /* 0x000fe20003fa4160 */
[----:B------:R-:W-:Y:S01]  /*7880*/  VIADD R246, R115, 0x82 ;  /* 0x0000008273f67836 */ /* 0x000fe20000000000 */
[----:B------:R-:W-:Y:S01]  /*7890*/  ISETP.GT.U32.AND.EX P2, PT, R250, RZ, PT, P2 ;  /* 0x000000fffa00720c */ /* 0x000fe20003f44120 */
[----:B------:R-:W-:Y:S01]  /*78a0*/  FMUL R19, R19, UR43 ;  /* 0x0000002b13137c20 */ /* 0x000fe20008400000 */
[----:B------:R-:W-:Y:S01]  /*78b0*/  FSEL R5, R5, -INF , !P5 ;  /* 0xff80000005057808 */ /* 0x000fe20006800000 */
[----:B------:R-:W-:Y:S01]  /*78c0*/  FMUL R21, R21, UR43 ;  /* 0x0000002b15157c20 */ /* 0x000fe20008400000 */
[-C--:B------:R-:W-:Y:S01]  /*78d0*/  ISETP.GT.U32.AND P6, PT, R246, R0.reuse, PT ;  /* 0x00000000f600720c */ /* 0x080fe20003fc4070 */
[----:B------:R-:W-:Y:S01]  /*78e0*/  FMUL R25, R25, UR43 ;  /* 0x0000002b19197c20 */ /* 0x000fe20008400000 */
[----:B------:R-:W-:Y:S01]  /*78f0*/  ISETP.GT.U32.AND.EX P1, PT, R251, RZ, PT, P1 ;  /* 0x000000fffb00720c */ /* 0x000fe20003f24110 */
[----:B------:R-:W-:Y:S01]  /*7900*/  FMUL R28, R28, UR43 ;  /* 0x0000002b1c1c7c20 */ /* 0x000fe20008400000 */
[----:B------:R-:W-:Y:S01]  /*7910*/  ISETP.GT.U32.AND.EX P3, PT, R248, RZ, PT, P6 ;  /* 0x000000fff800720c */ /* 0x000fe20003f64160 */
[----:B------:R-:W-:Y:S01]  /*7920*/  FMUL R26, R26, UR43 ;  /* 0x0000002b1a1a7c20 */ /* 0x000fe20008400000 */
[----:B------:R-:W-:Y:S01]  /*7930*/  IADD3 R246, P6, PT, R115, 0xa3, RZ ;  /* 0x000000a373f67810 */ /* 0x000fe20007fde0ff */
[----:B------:R-:W-:Y:S01]  /*7940*/  FMUL R30, R30, UR43 ;  /* 0x0000002b1e1e7c20 */ /* 0x000fe20008400000 */
[----:B------:R-:W-:Y:S01]  /*7950*/  FSEL R6, R6, -INF , !P3 ;  /* 0xff80000006067808 */ /* 0x000fe20005800000 */
[----:B------:R-:W-:Y:S01]  /*7960*/  FMUL R31, R31, UR43 ;  /* 0x0000002b1f1f7c20 */ /* 0x000fe20008400000 */
[-C--:B------:R-:W-:Y:S01]  /*7970*/  ISETP.GT.U32.AND P5, PT, R246, R0.reuse, PT ;  /* 0x00000000f600720c */ /* 0x080fe20003fa4070 */
[--C-:B------:R-:W-:Y:S01]  /*7980*/  IMAD.X R246, RZ, RZ, R124.reuse, P6 ;  /* 0x000000fffff67224 */ /* 0x100fe200030e067c */
[----:B------:R-:W-:Y:S01]  /*7990*/  IADD3 R251, P6, PT, R115, 0xad, RZ ;  /* 0x000000ad73fb7810 */ /* 0x000fe20007fde0ff */
[----:B------:R-:W-:Y:S01]  /*79a0*/  FMUL R37, R37, UR43 ;  /* 0x0000002b25257c20 */ /* 0x000fe20008400000 */
[----:B------:R-:W-:Y:S01]  /*79b0*/  FMUL R38, R38, UR43 ;  /* 0x0000002b26267c20 */ /* 0x000fe20008400000 */
[----:B------:R-:W-:Y:S01]  /*79c0*/  FMUL R40, R40, UR43 ;  /* 0x0000002b28287c20 */ /* 0x000fe20008400000 */
[----:B------:R-:W-:Y:S01]  /*79d0*/  ISETP.GT.U32.AND.EX P5, PT, R246, RZ, PT, P5 ;  /* 0x000000fff600720c */ /* 0x000fe20003fa4150 */
[--C-:B------:R-:W-:Y:S01]  /*79e0*/  IMAD.X R248, RZ, RZ, R124.reuse, P6 ;  /* 0x000000fffff87224 */ /* 0x100fe200030e067c */
[----:B------:R-:W-:Y:S01]  /*79f0*/  IADD3 R249, P6, PT, R115, 0x9d, RZ ;  /* 0x0000009d73f97810 */ /* 0x000fe20007fde0ff */
[----:B------:R-:W-:Y:S01]  /*7a00*/  FMUL R41, R41, UR43 ;  /* 0x0000002b29297c20 */ /* 0x000fe20008400000 */
[-C--:B------:R-:W-:Y:S01]  /*7a10*/  ISETP.GT.U32.AND P3, PT, R251, R0.reuse, PT ;  /* 0x00000000fb00720c */ /* 0x080fe20003f64070 */
[----:B------:R-:W-:Y:S01]  /*7a20*/  FMUL R43, R43, UR43 ;  /* 0x0000002b2b2b7c20 */ /* 0x000fe20008400000 */
[----:B------:R-:W-:Y:S01]  /*7a30*/  FMUL R44, R44, UR43 ;  /* 0x0000002b2c2c7c20 */ /* 0x000fe20008400000 */
[--C-:B------:R-:W-:Y:S01]  /*7a40*/  IMAD.X R246, RZ, RZ, R124.reuse, P6 ;  /* 0x000000fffff67224 */ /* 0x100fe200030e067c */
[----:B------:R-:W-:Y:S01]  /*7a50*/  IADD3 R251, P6, PT, R115, 0xac, RZ ;  /* 0x000000ac73fb7810 */ /* 0x000fe20007fde0ff */
[----:B------:R-:W-:Y:S01]  /*7a60*/  FMUL R45, R45, UR43 ;  /* 0x0000002b2d2d7c20 */ /* 0x000fe20008400000 */
[----:B------:R-:W-:Y:S01]  /*7a70*/  ISETP.GT.U32.AND.EX P3, PT, R248, RZ, PT, P3 ;  /* 0x000000fff800720c */ /* 0x000fe20003f64130 */
[----:B------:R-:W-:Y:S01]  /*7a80*/  FMUL R46, R46, UR43 ;  /* 0x0000002b2e2e7c20 */ /* 0x000fe20008400000 */
[----:B------:R-:W-:Y:S01]  /*7a90*/  FMUL R49, R49, UR43 ;  /* 0x0000002b31317c20 */ /* 0x000fe20008400000 */
[----:B------:R-:W-:Y:S01]  /*7aa0*/  IMAD.X R248, RZ, RZ, R124, P6 ;  /* 0x000000fffff87224 */ /* 0x000fe200030e067c */
[----:B------:R-:W-:Y:S01]  /*7ab0*/  ISETP.GT.U32.AND P6, PT, R251, R0, PT ;  /* 0x00000000fb00720c */ /* 0x000fe20003fc4070 */
[----:B------:R-:W-:Y:S01]  /*7ac0*/  FMUL R50, R50, UR43 ;  /* 0x0000002b32327c20 */ /* 0x000fe20008400000 */
[----:B------:R-:W-:Y:S01]  /*7ad0*/  FMUL R51, R51, UR43 ;  /* 0x0000002b33337c20 */ /* 0x000fe20008400000 */
[----:B------:R-:W-:Y:S01]  /*7ae0*/  FMUL R52, R52, UR43 ;  /* 0x0000002b34347c20 */ /* 0x000fe20008400000 */
[----:B------:R-:W-:Y:S01]  /*7af0*/  ISETP.GT.U32.AND.EX P0, PT, R248, RZ, PT, P6 ;  /* 0x000000fff800720c */ /* 0x000fe20003f04160 */
[----:B------:R-:W-:Y:S01]  /*7b00*/  FMUL R53, R53, UR43 ;  /* 0x0000002b35357c20 */ /* 0x000fe20008400000 */
[----:B------:R-:W-:Y:S01]  /*7b10*/  IADD3 R251, P6, PT, R115, 0xaf, RZ ;  /* 0x000000af73fb7810 */ /* 0x000fe20007fde0ff */
[----:B------:R-:W-:Y:S01]  /*7b20*/  FMUL R55, R55, UR43 ;  /* 0x0000002b37377c20 */ /* 0x000fe20008400000 */
[----:B------:R-:W-:-:S03]  /*7b30*/  FMUL R54, R54, UR43 ;  /* 0x0000002b36367c20 */ /* 0x000fc60008400000 */
[----:B------:R-:W-:Y:S01]  /*7b40*/  IMAD.X R248, RZ, RZ, R124, P6 ;  /* 0x000000fffff87224 */ /* 0x000fe200030e067c */
[----:B------:R-:W-:-:S05]  /*7b50*/  ISETP.GT.U32.AND P6, PT, R251, R0, PT ;  /* 0x00000000fb00720c */ /* 0x000fca0003fc4070 */
[----:B------:R-:W-:Y:S02]  /*7b60*/  @P0 LOP3.LUT R3, R3, 0x100, RZ, 0xfc, !PT ;  /* 0x0000010003030812 */ /* 0x000fe400078efcff */
[----:B------:R-:W-:Y:S02]  /*7b70*/  ISETP.GT.U32.AND.EX P0, PT, R248, RZ, PT, P6 ;  /* 0x000000fff800720c */ /* 0x000fe40003f04160 */
[----:B------:R-:W-:Y:S02]  /*7b80*/  IADD3 R251, P6, PT, R115, 0xae, RZ ;  /* 0x000000ae73fb7810 */ /* 0x000fe40007fde0ff */
[----:B------:R-:W-:-:S03]  /*7b90*/  LOP3.LUT R3, R3, 0xffffff7f, RZ, 0xc0, !PT ;  /* 0xffffff7f03037812 */ /* 0x000fc600078ec0ff */
        /* <DEDUP_REMOVED lines=25> */
[----:B------:R-:W-:-:S04]  /*7d30*/  ISETP.GT.U32.AND P6, PT, R251, R0, PT ;  /* 0x00000000fb00720c */ /* 0x000fc80003fc4070 */
[----:B------:R-:W-:Y:S02]  /*7d40*/  ISETP.GT.U32.AND.EX P6, PT, R248, RZ, PT, P6 ;  /* 0x000000fff800720c */ /* 0x000fe40003fc4160 */
[----:B------:R-:W-:-:S04]  /*7d50*/  @P0 LOP3.LUT R3, R3, 0x10, RZ, 0xfc, !PT ;  /* 0x0000001003030812 */ /* 0x000fc800078efcff */
[C---:B------:R-:W-:Y:S02]  /*7d60*/  LOP3.LUT P0, RZ, R3.reuse, 0x80, RZ, 0xc0, !PT ;  /* 0x0000008003ff7812 */ /* 0x040fe4000780c0ff */
[----:B------:R-:W-:-:S05]  /*7d70*/  LOP3.LUT R3, R3, 0xfffffff7, RZ, 0xc0, !PT ;  /* 0xfffffff703037812 */ /* 0x000fca00078ec0ff */
[----:B------:R-:W-:Y:S02]  /*7d80*/  @P6 LOP3.LUT R3, R3, 0x8, RZ, 0xfc, !PT ;  /* 0x0000000803036812 */ /* 0x000fe400078efcff */
[----:B------:R-:W-:Y:S02]  /*7d90*/  IADD3 R251, P6, PT, R115, 0x9e, RZ ;  /* 0x0000009e73fb7810 */ /* 0x000fe40007fde0ff */
[----:B------:R-:W-:-:S03]  /*7da0*/  LOP3.LUT R3, R3, 0xfffffffb, RZ, 0xc0, !PT ;  /* 0xfffffffb03037812 */ /* 0x000fc600078ec0ff */
[----:B------:R-:W-:Y:S01]  /*7db0*/  IMAD.X R248, RZ, RZ, R124, P6 ;  /* 0x000000fffff87224 */ /* 0x000fe200030e067c */
[----:B------:R-:W-:-:S04]  /*7dc0*/  ISETP.GT.U32.AND P6, PT, R247, R0, PT ;  /* 0x00000000f700720c */ /* 0x000fc80003fc4070 */
[----:B------:R-:W-:-:S13]  /*7dd0*/  ISETP.GT.U32.AND.EX P6, PT, R245, RZ, PT, P6 ;  /* 0x000000fff500720c */ /* 0x000fda0003fc4160 */
[----:B------:R-:W-:Y:S02]  /*7de0*/  @P6 LOP3.LUT R3, R3, 0x4, RZ, 0xfc, !PT ;  /* 0x0000000403036812 */ /* 0x000fe400078efcff */
[----:B------:R-:W-:-:S05]  /*7df0*/  IADD3 R247, P6, PT, R115, 0x9f, RZ ;  /* 0x0000009f73f77810 */ /* 0x000fca0007fde0ff */
[----:B------:R-:W-:Y:S01]  /*7e00*/  IMAD.X R245, RZ, RZ, R124, P6 ;  /* 0x000000fffff57224 */ /* 0x000fe200030e067c */
[----:B------:R-:W-:Y:S02]  /*7e10*/  ISETP.GT.U32.AND P6, PT, R179, R0, PT ;  /* 0x00000000b300720c */ /* 0x000fe40003fc4070 */
[----:B------:R-:W-:Y:S02]  /*7e20*/  SEL R179, RZ, 0x4, !P1 ;  /* 0x00000004ffb37807 */ /* 0x000fe40004800000 */
[----:B------:R-:W-:Y:S02]  /*7e30*/  ISETP.GT.U32.AND.EX P1, PT, R228, RZ, PT, P6 ;  /* 0x000000ffe400720c */ /* 0x000fe40003f24160 */
[C---:B------:R-:W-:Y:S02]  /*7e40*/  LOP3.LUT P6, RZ, R3.reuse, 0x8, RZ, 0xc0, !PT ;  /* 0x0000000803ff7812 */ /* 0x040fe400078cc0ff */
[----:B------:R-:W-:Y:S02]  /*7e50*/  LOP3.LUT R3, R3, 0xffffdfff, RZ, 0xc0, !PT ;  /* 0xffffdfff03037812 */ /* 0x000fe400078ec0ff */
[----:B------:R-:W-:-:S02]  /*7e60*/  SEL R228, RZ, 0x7fff8, !P4 ;  /* 0x0007fff8ffe47807 */ /* 0x000fc40006000000 */
[-C--:B------:R-:W-:Y:S02]  /*7e70*/  ISETP.GT.U32.AND P4, PT, R239, R0.reuse, PT ;  /* 0x00000000ef00720c */ /* 0x080fe40003f84070 */
[----:B------:R-:W-:Y:S02]  /*7e80*/  SEL R239, RZ, 0x1, !P5 ;  /* 0x00000001ffef7807 */ /* 0x000fe40006800000 */
[----:B------:R-:W-:Y:S02]  /*7e90*/  ISETP.GT.U32.AND.EX P4, PT, R242, RZ, PT, P4 ;  /* 0x000000fff200720c */ /* 0x000fe40003f84140 */
[----:B------:R-:W-:Y:S02]  /*7ea0*/  SEL R242, RZ, 0x1fffe, !P2 ;  /* 0x0001fffefff27807 */ /* 0x000fe40005000000 */
[----:B------:R-:W-:Y:S02]  /*7eb0*/  @P6 LOP3.LUT R3, R3, 0x2000, RZ, 0xfc, !PT ;  /* 0x0000200003036812 */ /* 0x000fe400078efcff */
[----:B------:R-:W-:Y:S01]  /*7ec0*/  ISETP.GT.U32.AND P2, PT, R243, R0, PT ;  /* 0x00000000f300720c */ /* 0x000fe20003f44070 */
[----:B------:R-:W-:Y:S01]  /*7ed0*/  IMAD.IADD R239, R239, 0x1, R242 ;  /* 0x00000001efef7824 */ /* 0x000fe200078e02f2 */
[----:B------:R-:W-:-:S02]  /*7ee0*/  LOP3.LUT P6, RZ, R3, 0x10, RZ, 0xc0, !PT ;  /* 0x0000001003ff7812 */ /* 0x000fc400078cc0ff */
[----:B------:R-:W-:Y:S02]  /*7ef0*/  LOP3.LUT R3, R3, 0xffffefff, RZ, 0xc0, !PT ;  /* 0xffffefff03037812 */ /* 0x000fe400078ec0ff */
[----:B------:R-:W-:Y:S02]  /*7f00*/  ISETP.GT.U32.AND.EX P2, PT, R230, RZ, PT, P2 ;  /* 0x000000ffe600720c */ /* 0x000fe40003f44120 */
[----:B------:R-:W-:Y:S02]  /*7f10*/  @P1 LOP3.LUT R3, R3, 0x1000, RZ, 0xfc, !PT ;  /* 0x0000100003031812 */ /* 0x000fe400078efcff */
[----:B------:R-:W-:Y:S02]  /*7f20*/  SEL R243, RZ, 0x4, !P3 ;  /* 0x00000004fff37807 */ /* 0x000fe40005800000 */
[C---:B------:R-:W-:Y:S02]  /*7f30*/  LOP3.LUT P1, RZ, R3.reuse, 0x4, RZ, 0xc0, !PT ;  /* 0x0000000403ff7812 */ /* 0x040fe4000782c0ff */
[----:B------:R-:W-:-:S02]  /*7f40*/  LOP3.LUT P5, RZ, R3, 0x100, RZ, 0xc0, !PT ;  /* 0x0000010003ff7812 */ /* 0x000fc400078ac0ff */
[----:B------:R-:W-:Y:S02]  /*7f50*/  LOP3.LUT R3, R3, 0xfffffffe, RZ, 0xc0, !PT ;  /* 0xfffffffe03037812 */ /* 0x000fe400078ec0ff */
[----:B------:R-:W-:Y:S02]  /*7f60*/  SEL R230, RZ, 0x7fff8, !P5 ;  /* 0x0007fff8ffe67807 */ /* 0x000fe40006800000 */
[----:B------:R-:W-:Y:S02]  /*7f70*/  @P4 LOP3.LUT R3, R3, 0x1, RZ, 0xfc, !PT ;  /* 0x0000000103034812 */ /* 0x000fe400078efcff */
[----:B------:R-:W-:Y:S02]  /*7f80*/  ISETP.GT.U32.AND P5, PT, R237, R0, PT ;  /* 0x00000000ed00720c */ /* 0x000fe40003fa4070 */
[C---:B------:R-:W-:Y:S02]  /*7f90*/  LOP3.LUT P4, RZ, R3.reuse, 0x20, RZ, 0xc0, !PT ;  /* 0x0000002003ff7812 */ /* 0x040fe4000788c0ff */
[----:B------:R-:W-:-:S02]  /*7fa0*/  LOP3.LUT P3, RZ, R3, 0x40, RZ, 0xc0, !PT ;  /* 0x0000004003ff7812 */ /* 0x000fc4000786c0ff */
[----:B------:R-:W-:Y:S02]  /*7fb0*/  LOP3.LUT R3, R3, 0xfffff7ff, RZ, 0xc0, !PT ;  /* 0xfffff7ff03037812 */ /* 0x000fe400078ec0ff */
[----:B------:R-:W-:Y:S01]  /*7fc0*/  ISETP.GT.U32.AND.EX P5, PT, R241, RZ, PT, P5 ;  /* 0x000000fff100720c */ /* 0x000fe20003fa4150 */
[----:B------:R-:W-:Y:S01]  /*7fd0*/  VIADD R241, R115, 0x91 ;  /* 0x0000009173f17836 */ /* 0x000fe20000000000 */
[----:B------:R-:W-:Y:S02]  /*7fe0*/  @P2 LOP3.LUT R3, R3, 0x800, RZ, 0xfc, !PT ;  /* 0x0000080003032812 */ /* 0x000fe400078efcff */
[----:B------:R-:W-:Y:S02]  /*7ff0*/  SEL R250, RZ, 0x1fffe, !P3 ;  /* 0x0001fffefffa7807 */ /* 0x000fe40005800000 */
[----:B------:R-:W-:Y:S02]  /*8000*/  ISETP.GT.U32.AND P3, PT, R233, R0, PT ;  /* 0x00000000e900720c */ /* 0x000fe40003f64070 */
[----:B------:R-:W-:-:S02]  /*8010*/  SEL R237, RZ, 0x1, !P0 ;  /* 0x00000001ffed7807 */ /* 0x000fc40004000000 */
[----:B------:R-:W-:Y:S02]  /*8020*/  SEL R233, RZ, 0x4, !P4 ;  /* 0x00000004ffe97807 */ /* 0x000fe40006000000 */
[----:B------:R-:W-:Y:S01]  /*8030*/  LOP3.LUT P0, RZ, R3, 0x4000, RZ, 0xc0, !PT ;  /* 0x0000400003ff7812 */ /* 0x000fe2000780c0ff */
[----:B------:R-:W-:Y:S01]  /*8040*/  IMAD.IADD R237, R237, 0x1, R250 ;  /* 0x00000001eded7824 */ /* 0x000fe200078e02fa */
[----:B------:R-:W-:Y:S01]  /*8050*/  ISETP.GT.U32.AND P4, PT, R241, R0, PT ;  /* 0x00000000f100720c */ /* 0x000fe20003f84070 */
[----:B------:R-:W-:Y:S01]  /*8060*/  VIADD R241, R115, 0x90 ;  /* 0x0000009073f17836 */ /* 0x000fe20000000000 */
[----:B------:R-:W-:Y:S02]  /*8070*/  ISETP.GT.U32.AND.EX P3, PT, R194, RZ, PT, P3 ;  /* 0x000000ffc200720c */ /* 0x000fe40003f64130 */
[----:B------:R-:W-:Y:S02]  /*8080*/  SEL R194, RZ, 0x7fff8, !P0 ;  /* 0x0007fff8ffc27807 */ /* 0x000fe40004000000 */
[----:B------:R-:W-:-:S02]  /*8090*/  ISETP.GT.U32.AND.EX P0, PT, R232, RZ, PT, P4 ;  /* 0x000000ffe800720c */ /* 0x000fc40003f04140 */
[----:B------:R-:W-:Y:S02]  /*80a0*/  ISETP.GT.U32.AND P4, PT, R241, R0, PT ;  /* 0x00000000f100720c */ /* 0x000fe40003f84070 */
[----:B------:R-:W-:Y:S02]  /*80b0*/  SEL R232, RZ, 0x1, !P6 ;  /* 0x00000001ffe87807 */ /* 0x000fe40007000000 */
[C---:B------:R-:W-:Y:S02]  /*80c0*/  LOP3.LUT P6, RZ, R3.reuse, 0x2000, RZ, 0xc0, !PT ;  /* 0x0000200003ff7812 */ /* 0x040fe400078cc0ff */
[----:B------:R-:W-:Y:S02]  /*80d0*/  ISETP.GT.U32.AND.EX P4, PT, R240, RZ, PT, P4 ;  /* 0x000000fff000720c */ /* 0x000fe40003f84140 */
[----:B------:R-:W-:Y:S02]  /*80e0*/  SEL R240, RZ, 0x4, !P1 ;  /* 0x00000004fff07807 */ /* 0x000fe40004800000 */
[----:B------:R-:W-:-:S02]  /*80f0*/  LOP3.LUT P1, RZ, R3, 0x1000, RZ, 0xc0, !PT ;  /* 0x0000100003ff7812 */ /* 0x000fc4000782c0ff */
[----:B------:R-:W-:Y:S02]  /*8100*/  LOP3.LUT P2, RZ, R3, 0x1, RZ, 0xc0, !PT ;  /* 0x0000000103ff7812 */ /* 0x000fe4000784c0ff */
[----:B------:R-:W-:Y:S02]  /*8110*/  SEL R241, RZ, 0x1fffe, !P6 ;  /* 0x0001fffefff17807 */ /* 0x000fe40007000000 */
[-C--:B------:R-:W-:Y:S02]  /*8120*/  ISETP.GT.U32.AND P6, PT, R249, R0.reuse, PT ;  /* 0x00000000f900720c */ /* 0x080fe40003fc4070 */
[----:B------:R-:W-:Y:S01]  /*8130*/  SEL R249, RZ, 0x7fff8, !P1 ;  /* 0x0007fff8fff97807 */ /* 0x000fe20004800000 */
[----:B------:R-:W-:Y:S01]  /*8140*/  IMAD.IADD R232, R232, 0x1, R241 ;  /* 0x00000001e8e87824 */ /* 0x000fe200078e02f1 */
[----:B------:R-:W-:Y:S02]  /*8150*/  ISETP.GT.U32.AND P1, PT, R235, R0, PT ;  /* 0x00000000eb00720c */ /* 0x000fe40003f24070 */
[----:B------:R-:W-:-:S02]  /*8160*/  SEL R235, RZ, 0x1, !P2 ;  /* 0x00000001ffeb7807 */ /* 0x000fc40005000000 */
[----:B------:R-:W-:Y:S02]  /*8170*/  LOP3.LUT P2, RZ, R3, 0x800, RZ, 0xc0, !PT ;  /* 0x0000080003ff7812 */ /* 0x000fe4000784c0ff */
[----:B------:R-:W-:Y:S02]  /*8180*/  ISETP.GT.U32.AND.EX P1, PT, R238, RZ, PT, P1 ;  /* 0x000000ffee00720c */ /* 0x000fe40003f24110 */
[----:B------:R-:W-:Y:S02]  /*8190*/  SEL R238, RZ, 0x1fffe, !P2 ;  /* 0x0001fffeffee7807 */ /* 0x000fe40005000000 */
[----:B------:R-:W-:Y:S02]  /*81a0*/  ISETP.GT.U32.AND.EX P6, PT, R246, RZ, PT, P6 ;  /* 0x000000fff600720c */ /* 0x000fe40003fc4160 */
[----:B------:R-:W-:Y:S01]  /*81b0*/  ISETP.GT.U32.AND P2, PT, R251, R0, PT ;  /* 0x00000000fb00720c */ /* 0x000fe20003f44070 */
[----:B------:R-:W-:Y:S01]  /*81c0*/  IMAD.IADD R235, R235, 0x1, R238 ;  /* 0x00000001ebeb7824 */ /* 0x000fe200078e02ee */
[----:B------:R-:W-:-:S02]  /*81d0*/  SEL R246, RZ, 0x1, !P5 ;  /* 0x00000001fff67807 */ /* 0x000fc40006800000 */
[-C--:B------:R-:W-:Y:S02]  /*81e0*/  ISETP.GT.U32.AND P5, PT, R187, R0.reuse, PT ;  /* 0x00000000bb00720c */ /* 0x080fe40003fa4070 */
[----:B------:R-:W-:Y:S02]  /*81f0*/  SEL R252, RZ, 0x7fff8, !P1 ;  /* 0x0007fff8fffc7807 */ /* 0x000fe40004800000 */
[----:B------:R-:W-:Y:S01]  /*8200*/  ISETP.GT.U32.AND P1, PT, R229, R0, PT ;  /* 0x00000000e500720c */ /* 0x000fe20003f24070 */
[----:B------:R-:W-:Y:S01]  /*8210*/  VIADD R229, R115, 0x8f ;  /* 0x0000008f73e57836 */ /* 0x000fe20000000000 */
[----:B------:R-:W-:Y:S02]  /*8220*/  ISETP.GT.U32.AND.EX P2, PT, R248, RZ, PT, P2 ;  /* 0x000000fff800720c */ /* 0x000fe40003f44120 */
[----:B------:R-:W-:Y:S02]  /*8230*/  SEL R248, RZ, 0x7fff8, !P4 ;  /* 0x0007fff8fff87807 */ /* 0x000fe40006000000 */
[----:B------:R-:W-:-:S02]  /*8240*/  SEL R187, RZ, 0x4, !P6 ;  /* 0x00000004ffbb7807 */ /* 0x000fc40007000000 */
[----:B------:R-:W-:Y:S02]  /*8250*/  ISETP.GT.U32.AND.EX P5, PT, R234, RZ, PT, P5 ;  /* 0x000000ffea00720c */ /* 0x000fe40003fa4150 */
[-C--:B------:R-:W-:Y:S02]  /*8260*/  ISETP.GT.U32.AND P4, PT, R231, R0.reuse, PT ;  /* 0x00000000e700720c */ /* 0x080fe40003f84070 */
[-C--:B------:R-:W-:Y:S02]  /*8270*/  ISETP.GT.U32.AND P6, PT, R193, R0.reuse, PT ;  /* 0x00000000c100720c */ /* 0x080fe40003fc4070 */
[----:B------:R-:W-:Y:S02]  /*8280*/  SEL R193, RZ, 0x1fffe, !P2 ;  /* 0x0001fffeffc17807 */ /* 0x000fe40005000000 */
[----:B------:R-:W-:Y:S02]  /*8290*/  ISETP.GT.U32.AND P2, PT, R229, R0, PT ;  /* 0x00000000e500720c */ /* 0x000fe40003f44070 */
[----:B------:R-:W-:-:S02]  /*82a0*/  SEL R229, RZ, 0x4, !P5 ;  /* 0x00000004ffe57807 */ /* 0x000fc40006800000 */
[----:B------:R-:W-:Y:S01]  /*82b0*/  ISETP.GT.U32.AND.EX P5, PT, R185, RZ, PT, P4 ;  /* 0x000000ffb900720c */ /* 0x000fe20003fa4140 */
[----:B------:R-:W-:Y:S01]  /*82c0*/  VIADD R185, R115, 0x8e ;  /* 0x0000008e73b97836 */ /* 0x000fe20000000000 */
[----:B------:R-:W-:Y:S01]  /*82d0*/  ISETP.GT.U32.AND.EX P6, PT, R227, RZ, PT, P6 ;  /* 0x000000ffe300720c */ /* 0x000fe20003fc4160 */
[----:B------:R-:W-:Y:S01]  /*82e0*/  VIADD R227, R115, 0x84 ;  /* 0x0000008473e37836 */ /* 0x000fe20000000000 */
[----:B------:R-:W-:Y:S02]  /*82f0*/  SEL R234, RZ, 0x7fff8, !P5 ;  /* 0x0007fff8ffea7807 */ /* 0x000fe40006800000 */
[-C--:B------:R-:W-:Y:S01]  /*8300*/  ISETP.GT.U32.AND P4, PT, R185, R0.reuse, PT ;  /* 0x00000000b900720c */ /* 0x080fe20003f84070 */
[----:B------:R-:W-:Y:S01]  /*8310*/  VIADD R185, R115, 0x83 ;  /* 0x0000008373b97836 */ /* 0x000fe20000000000 */
[----:B------:R-:W-:Y:S02]  /*8320*/  SEL R251, RZ, 0x1fffe, !P3 ;  /* 0x0001fffefffb7807 */ /* 0x000fe40005800000 */
[----:B------:R-:W-:-:S02]  /*8330*/  ISETP.GT.U32.AND P3, PT, R247, R0, PT ;  /* 0x00000000f700720c */ /* 0x000fc40003f64070 */
[-C--:B------:R-:W-:Y:S01]  /*8340*/  ISETP.GT.U32.AND P5, PT, R185, R0.reuse, PT ;  /* 0x00000000b900720c */ /* 0x080fe20003fa4070 */
[----:B------:R-:W-:Y:S01]  /*8350*/  IMAD.IADD R246, R246, 0x1, R251 ;  /* 0x00000001f6f67824 */ /* 0x000fe200078e02fb */
[----:B------:R-:W-:Y:S02]  /*8360*/  SEL R185, RZ, 0x1, !P6 ;  /* 0x00000001ffb97807 */ /* 0x000fe40007000000 */
[----:B------:R-:W-:Y:S02]  /*8370*/  ISETP.GT.U32.AND.EX P6, PT, R236, RZ, PT, P1 ;  /* 0x000000ffec00720c */ /* 0x000fe40003fc4110 */
[-C--:B------:R-:W-:Y:S01]  /*8380*/  ISETP.GT.U32.AND P1, PT, R227, R0.reuse, PT ;  /* 0x00000000e300720c */ /* 0x080fe20003f24070 */
[----:B------:R-:W-:Y:S01]  /*8390*/  VIADD R227, R115, 0x85 ;  /* 0x0000008573e37836 */ /* 0x000fe20000000000 */
[----:B------:R-:W-:Y:S02]  /*83a0*/  ISETP.GT.U32.AND.EX P5, PT, R186, RZ, PT, P5 ;  /* 0x000000ffba00720c */ /* 0x000fe40003fa4150 */
[----:B------:R-:W-:Y:S01]  /*83b0*/  ISETP.GT.U32.AND.EX P1, PT, R117, RZ, PT, P1 ;  /* 0x000000ff7500720c */ /* 0x000fe20003f24110 */
[----:B------:R-:W-:Y:S01]  /*83c0*/  VIADD R117, R115, 0x86 ;  /* 0x0000008673757836 */ /* 0x000fe20000000000 */
[----:B------:R-:W-:Y:S01]  /*83d0*/  FSEL R186, R7, -INF , !P5 ;  /* 0xff80000007ba7808 */ /* 0x000fe20006800000 */
[----:B------:R-:W-:Y:S01]  /*83e0*/  FMUL R7, R8, UR43 ;  /* 0x0000002b08077c20 */ /* 0x000fe20008400000 */
[----:B------:R-:W-:Y:S01]  /*83f0*/  ISETP.GT.U32.AND P5, PT, R227, R0, PT ;  /* 0x00000000e300720c */ /* 0x000fe20003fa4070 */
[----:B------:R-:W-:Y:S01]  /*8400*/  FMUL R8, R9, UR43 ;  /* 0x0000002b09087c20 */ /* 0x000fe20008400000 */
[----:B------:R-:W-:Y:S01]  /*8410*/  VIADD R9, R115, 0x87 ;  /* 0x0000008773097836 */ /* 0x000fe20000000000 */
[----:B------:R-:W-:-:S02]  /*8420*/  ISETP.GT.U32.AND.EX P3, PT, R245, RZ, PT, P3 ;  /* 0x000000fff500720c */ /* 0x000fc40003f64130 */
[----:B------:R-:W-:Y:S02]  /*8430*/  ISETP.GT.U32.AND.EX P5, PT, R118, RZ, PT, P5 ;  /* 0x000000ff7600720c */ /* 0x000fe40003fa4150 */
[----:B------:R-:W-:Y:S02]  /*8440*/  FSEL R7, R7, -INF , !P1 ;  /* 0xff80000007077808 */ /* 0x000fe40004800000 */
[-C--:B------:R-:W-:Y:S01]  /*8450*/  ISETP.GT.U32.AND P1, PT, R117, R0.reuse, PT ;  /* 0x000000007500720c */ /* 0x080fe20003f24070 */
[----:B------:R-:W-:Y:S01]  /*8460*/  VIADD R117, R115, 0x88 ;  /* 0x0000008873757836 */ /* 0x000fe20000000000 */
[----:B------:R-:W-:Y:S02]  /*8470*/  FSEL R8, R8, -INF , !P5 ;  /* 0xff80000008087808 */ /* 0x000fe40006800000 */
[----:B------:R-:W-:Y:S01]  /*8480*/  ISETP.GT.U32.AND P5, PT, R9, R0, PT ;  /* 0x000000000900720c */ /* 0x000fe20003fa4070 */
[----:B------:R-:W-:Y:S01]  /*8490*/  FMUL R9, R10, UR43 ;  /* 0x0000002b0a097c20 */ /* 0x000fe20008400000 */
[----:B------:R-:W-:Y:S01]  /*84a0*/  ISETP.GT.U32.AND.EX P1, PT, R119, RZ, PT, P1 ;  /* 0x000000ff7700720c */ /* 0x000fe20003f24110 */
[----:B------:R-:W-:Y:S01]  /*84b0*/  FMUL R10, R11, UR43 ;  /* 0x0000002b0b0a7c20 */ /* 0x000fe20008400000 */
[----:B------:R-:W-:Y:S01]  /*84c0*/  ISETP.GT.U32.AND.EX P5, PT, R120, RZ, PT, P5 ;  /* 0x000000ff7800720c */ /* 0x000fe20003fa4150 */
[----:B------:R-:W-:Y:S01]  /*84d0*/  VIADD R11, R115, 0x89 ;  /* 0x00000089730b7836 */ /* 0x000fe20000000000 */
[----:B------:R-:W-:-:S02]  /*84e0*/  SEL R118, RZ, 0x1, !P3 ;  /* 0x00000001ff767807 */ /* 0x000fc40005800000 */
[----:B------:R-:W-:Y:S02]  /*84f0*/  FSEL R9, R9, -INF , !P1 ;  /* 0xff80000009097808 */ /* 0x000fe40004800000 */
[-C--:B------:R-:W-:Y:S01]  /*8500*/  ISETP.GT.U32.AND P1, PT, R117, R0.reuse, PT ;  /* 0x000000007500720c */ /* 0x080fe20003f24070 */
[----:B------:R-:W-:Y:S01]  /*8510*/  IMAD.IADD R118, R118, 0x1, R193 ;  /* 0x0000000176767824 */ /* 0x000fe200078e02c1 */
[----:B------:R-:W-:Y:S01]  /*8520*/  FSEL R10, R10, -INF , !P5 ;  /* 0xff8000000a0a7808 */ /* 0x000fe20006800000 */
[----:B------:R-:W-:Y:S01]  /*8530*/  VIADD R117, R115, 0x8a ;  /* 0x0000008a73757836 */ /* 0x000fe20000000000 */
[----:B------:R-:W-:Y:S02]  /*8540*/  SEL R236, RZ, 0x1fffe, !P6 ;  /* 0x0001fffeffec7807 */ /* 0x000fe40007000000 */
[----:B------:R-:W-:Y:S01]  /*8550*/  ISETP.GT.U32.AND P5, PT, R11, R0, PT ;  /* 0x000000000b00720c */ /* 0x000fe20003fa4070 */
[----:B------:R-:W-:Y:S01]  /*8560*/  FMUL R11, R12, UR43 ;  /* 0x0000002b0c0b7c20 */ /* 0x000fe20008400000 */
[----:B------:R-:W-:Y:S01]  /*8570*/  ISETP.GT.U32.AND.EX P1, PT, R121, RZ, PT, P1 ;  /* 0x000000ff7900720c */ /* 0x000fe20003f24110 */
[----:B------:R-:W-:Y:S01]  /*8580*/  FMUL R12, R13, UR43 ;  /* 0x0000002b0d0c7c20 */ /* 0x000fe20008400000 */
[----:B------:R-:W-:Y:S01]  /*8590*/  VIADD R13, R115, 0x8b ;  /* 0x0000008b730d7836 */ /* 0x000fe20000000000 */
[----:B------:R-:W-:Y:S01]  /*85a0*/  LOP3.LUT R235, R235, 0x3, RZ, 0xc0, !PT ;  /* 0x00000003ebeb7812 */ /* 0x000fe200078ec0ff */
[----:B------:R-:W-:Y:S01]  /*85b0*/  IMAD.IADD R185, R185, 0x1, R236 ;  /* 0x00000001b9b97824 */ /* 0x000fe200078e02ec */
[----:B------:R-:W-:-:S02]  /*85c0*/  FSEL R11, R11, -INF , !P1 ;  /* 0xff8000000b0b7808 */ /* 0x000fc40004800000 */
[----:B------:R-:W-:Y:S02]  /*85d0*/  LOP3.LUT R118, R118, 0x3, RZ, 0xc0, !PT ;  /* 0x0000000376767812 */ /* 0x000fe400078ec0ff */
[-C--:B------:R-:W-:Y:S01]  /*85e0*/  ISETP.GT.U32.AND P1, PT, R117, R0.reuse, PT ;  /* 0x000000007500720c */ /* 0x080fe20003f24070 */
[----:B------:R-:W-:Y:S01]  /*85f0*/  VIADD R117, R115, 0x8d ;  /* 0x0000008d73757836 */ /* 0x000fe20000000000 */
[----:B------:R-:W-:Y:S01]  /*8600*/  ISETP.GT.U32.AND P6, PT, R13, R0, PT ;  /* 0x000000000d00720c */ /* 0x000fe20003fc4070 */
[----:B------:R-:W-:Y:S01]  /*8610*/  FMUL R13, R14, UR43 ;  /* 0x0000002b0e0d7c20 */ /* 0x000fe20008400000 */
[----:B------:R-:W-:Y:S01]  /*8620*/  LOP3.LUT R237, R237, 0x3, RZ, 0xc0, !PT ;  /* 0x00000003eded7812 */ /* 0x000fe200078ec0ff */
[----:B------:R-:W-:Y:S01]  /*8630*/  FMUL R14, R15, UR43 ;  /* 0x0000002b0f0e7c20 */ /* 0x000fe20008400000 */
[----:B------:R-:W-:Y:S01]  /*8640*/  ISETP.GT.U32.AND.EX P5, PT, R122, RZ, PT, P5 ;  /* 0x000000ff7a00720c */ /* 0x000fe20003fa4150 */
[----:B------:R-:W-:Y:S01]  /*8650*/  VIADD R15, R115, 0x8c ;  /* 0x0000008c730f7836 */ /* 0x000fe20000000000 */
[----:B------:R-:W-:-:S02]  /*8660*/  IADD3 R235, PT, PT, R235, R249, R240 ;  /* 0x000000f9ebeb7210 */ /* 0x000fc40007ffe0f0 */
[----:B------:R-:W-:Y:S02]  /*8670*/  LOP3.LUT R185, R185, 0x3, RZ, 0xc0, !PT ;  /* 0x00000003b9b97812 */ /* 0x000fe400078ec0ff */
[----:B------:R-:W-:Y:S02]  /*8680*/  IADD3 R118, PT, PT, R118, R252, R187 ;  /* 0x000000fc76767210 */ /* 0x000fe40007ffe0bb */
[----:B------:R-:W-:Y:S02]  /*8690*/  ISETP.GT.U32.AND.EX P1, PT, R123, RZ, PT, P1 ;  /* 0x000000ff7b00720c */ /* 0x000fe40003f24110 */
[----:B------:R-:W-:Y:S02]  /*86a0*/  LOP3.LUT R232, R232, 0x3, RZ, 0xc0, !PT ;  /* 0x00000003e8e87812 */ /* 0x000fe400078ec0ff */
[----:B------:R-:W-:Y:S02]  /*86b0*/  IADD3 R230, PT, PT, R237, R230, R243 ;  /* 0x000000e6ede67210 */ /* 0x000fe40007ffe0f3 */
[----:B------:R-:W-:-:S02]  /*86c0*/  FSEL R12, R12, -INF , !P5 ;  /* 0xff8000000c0c7808 */ /* 0x000fc40006800000 */
[----:B------:R-:W-:Y:S01]  /*86d0*/  ISETP.GT.U32.AND P5, PT, R117, R0, PT ;  /* 0x000000007500720c */ /* 0x000fe20003fa4070 */
[----:B------:R-:W-:Y:S01]  /*86e0*/  IMAD.SHL.U32 R117, R235, 0x100, RZ ;  /* 0x00000100eb757824 */ /* 0x000fe200078e00ff */
[----:B------:R-:W-:Y:S02]  /*86f0*/  IADD3 R234, PT, PT, R185, R234, R229 ;  /* 0x000000eab9ea7210 */ /* 0x000fe40007ffe0e5 */
[----:B------:R-:W-:Y:S02]  /*8700*/  LOP3.LUT R119, R118, 0xf, RZ, 0xc0, !PT ;  /* 0x0000000f76777812 */ /* 0x000fe400078ec0ff */
[----:B------:R-:W-:Y:S02]  /*8710*/  FSEL R13, R13, -INF , !P1 ;  /* 0xff8000000d0d7808 */ /* 0x000fe40004800000 */
[----:B------:R-:W-:Y:S01]  /*8720*/  SEL R247, RZ, 0x4, !P0 ;  /* 0x00000004fff77807 */ /* 0x000fe20004000000 */
[----:B------:R-:W-:Y:S01]  /*8730*/  IMAD R119, R234, 0x10, R119 ;  /* 0x00000010ea777824 */ /* 0x000fe200078e0277 */
[----:B------:R-:W-:Y:S01]  /*8740*/  ISETP.GT.U32.AND P1, PT, R15, R0, PT ;  /* 0x000000000f00720c */ /* 0x000fe20003f24070 */
[----:B------:R-:W-:Y:S01]  /*8750*/  IMAD.SHL.U32 R15, R183, 0x100, RZ ;  /* 0x00000100b70f7824 */ /* 0x000fe200078e00ff */
[----:B------:R-:W-:-:S02]  /*8760*/  LOP3.LUT R239, R239, 0x3, RZ, 0xc0, !PT ;  /* 0x00000003efef7812 */ /* 0x000fc400078ec0ff */
[----:B------:R-:W-:Y:S02]  /*8770*/  LOP3.LUT R246, R246, 0x3, RZ, 0xc0, !PT ;  /* 0x00000003f6f67812 */ /* 0x000fe400078ec0ff */
[----:B------:R-:W-:Y:S02]  /*8780*/  IADD3 R233, PT, PT, R232, R194, R233 ;  /* 0x000000c2e8e97210 */ /* 0x000fe40007ffe0e9 */
[----:B------:R-:W-:Y:S02]  /*8790*/  LOP3.LUT R230, R230, 0xf, RZ, 0xc0, !PT ;  /* 0x0000000fe6e67812 */ /* 0x000fe400078ec0ff */
[----:B------:R-:W-:Y:S02]  /*87a0*/  IADD3 R179, PT, PT, R239, R228, R179 ;  /* 0x000000e4efb37210 */ /* 0x000fe40007ffe0b3 */
[----:B------:R-:W-:Y:S01]  /*87b0*/  IADD3 R246, PT, PT, R246, R248, R247 ;  /* 0x000000f8f6f67210 */ /* 0x000fe20007ffe0f7 */
[----:B------:R-:W-:Y:S01]  /*87c0*/  IMAD R230, R233, 0x10, R230 ;  /* 0x00000010e9e67824 */ /* 0x000fe200078e02e6 */
[----:B------:R-:W-:-:S02]  /*87d0*/  LOP3.LUT R118, R184, 0xf00, RZ, 0xe2, !PT ;  /* 0x00000f00b8767812 */ /* 0x000fc400078ee2ff */
[----:B------:R-:W-:Y:S02]  /*87e0*/  LOP3.LUT R117, R117, 0xf00, RZ, 0xe2, !PT ;  /* 0x00000f0075757812 */ /* 0x000fe400078ee2ff */
[----:B------:R-:W-:Y:S01]  /*87f0*/  LOP3.LUT R15, R15, 0xf00, RZ, 0xe2, !PT ;  /* 0x00000f000f0f7812 */ /* 0x000fe200078ee2ff */
[----:B------:R-:W-:Y:S01]  /*8800*/  IMAD R179, R179, 0x1000, R118 ;  /* 0x00001000b3b37824 */ /* 0x000fe200078e0276 */
[----:B------:R-:W-:Y:S01]  /*8810*/  LOP3.LUT R120, R119, 0xff, RZ, 0xc0, !PT ;  /* 0x000000ff77787812 */ /* 0x000fe200078ec0ff */
[----:B------:R-:W-:Y:S01]  /*8820*/  IMAD R117, R246, 0x1000, R117 ;  /* 0x00001000f6757824 */ /* 0x000fe200078e0275 */
[----:B------:R-:W-:Y:S01]  /*8830*/  LOP3.LUT R118, R195, 0xff, RZ, 0xc0, !PT ;  /* 0x000000ffc3767812 */ /* 0x000fe200078ec0ff */
[----:B------:R-:W-:Y:S01]  /*8840*/  IMAD R15, R192, 0x1000, R15 ;  /* 0x00001000c00f7824 */ /* 0x000fe200078e020f */
[----:B------:R-:W-:Y:S01]  /*8850*/  LOP3.LUT R230, R230, 0xff, RZ, 0xc0, !PT ;  /* 0x000000ffe6e67812 */ /* 0x000fe200078ec0ff */
[----:B------:R-:W-:Y:S01]  /*8860*/  IMAD.IADD R117, R117, 0x1, R120 ;  /* 0x0000000175757824 */ /* 0x000fe200078e0278 */
[----:B------:R-:W-:Y:S01]  /*8870*/  ISETP.GT.U32.AND.EX P6, PT, R125, RZ, PT, P6 ;  /* 0x000000ff7d00720c */ /* 0x000fe20003fc4160 */
[----:B------:R-:W-:Y:S01]  /*8880*/  IMAD.IADD R15, R15, 0x1, R118 ;  /* 0x000000010f0f7824 */ /* 0x000fe200078e0276 */
[----:B------:R-:W-:Y:S01]  /*8890*/  ISETP.GT.U32.AND.EX P1, PT, R178, RZ, PT, P1 ;  /* 0x000000ffb200720c */ /* 0x000fe20003f24110 */
[----:B------:R-:W-:Y:S01]  /*88a0*/  IMAD.IADD R230, R179, 0x1, R230 ;  /* 0x00000001b3e67824 */ /* 0x000fe200078e02e6 */
[----:B------:R-:W-:-:S02]  /*88b0*/  LOP3.LUT R117, R117, 0xffff, RZ, 0xc0, !PT ;  /* 0x0000ffff75757812 */ /* 0x000fc400078ec0ff */
[----:B------:R-:W-:Y:S02]  /*88c0*/  ISETP.GT.U32.AND.EX P5, PT, R181, RZ, PT, P5 ;  /* 0x000000ffb500720c */ /* 0x000fe40003fa4150 */
[----:B------:R-:W-:Y:S01]  /*88d0*/  PRMT R125, R15, 0x5410, R230 ;  /* 0x000054100f7d7816 */ /* 0x000fe200000000e6 */
[----:B------:R-:W-:Y:S01]  /*88e0*/  FMUL R15, R17, UR43 ;  /* 0x0000002b110f7c20 */ /* 0x000fe20008400000 */
[--C-:B------:R-:W-:Y:S02]  /*88f0*/  SHF.R.U32.HI R118, RZ, 0x1, R117.reuse ;  /* 0x00000001ff767819 */ /* 0x100fe40000011675 */
[----:B------:R-:W-:Y:S02]  /*8900*/  SHF.R.U32.HI R119, RZ, 0x2, R117 ;  /* 0x00000002ff777819 */ /* 0x000fe40000011675 */
[----:B------:R-:W-:Y:S02]  /*8910*/  ISETP.GT.U32.AND.EX P4, PT, R180, RZ, PT, P4 ;  /* 0x000000ffb400720c */ /* 0x000fe40003f84140 */
[----:B------:R-:W-:-:S02]  /*8920*/  FSEL R17, R16, -INF , !P1 ;  /* 0xff80000010117808 */ /* 0x000fc40004800000 */
[----:B------:R-:W-:Y:S02]  /*8930*/  LOP3.LUT P1, RZ, R118, 0x1, RZ, 0xc0, !PT ;  /* 0x0000000176ff7812 */ /* 0x000fe4000782c0ff */
[----:B------:R-:W-:Y:S02]  /*8940*/  FSEL R15, R15, -INF , !P5 ;  /* 0xff8000000f0f7808 */ /* 0x000fe40006800000 */
[----:B------:R-:W-:Y:S02]  /*8950*/  ISETP.GT.U32.AND.EX P2, PT, R244, RZ, PT, P2 ;  /* 0x000000fff400720c */ /* 0x000fe40003f44120 */
[--C-:B------:R-:W-:Y:S02]  /*8960*/  SHF.R.U32.HI R118, RZ, 0xf, R117.reuse ;  /* 0x0000000fff767819 */ /* 0x100fe40000011675 */
[----:B------:R-:W-:Y:S02]  /*8970*/  LOP3.LUT P5, RZ, R119, 0x1, RZ, 0xc0, !PT ;  /* 0x0000000177ff7812 */ /* 0x000fe400078ac0ff */
[----:B------:R-:W-:-:S02]  /*8980*/  SHF.R.U32.HI R119, RZ, 0xe, R117 ;  /* 0x0000000eff777819 */ /* 0x000fc40000011675 */
[----:B------:R-:W-:Y:S01]  /*8990*/  FSEL R16, R18, -INF , !P4 ;  /* 0xff80000012107808 */ /* 0x000fe20006000000 */
[----:B------:R-:W-:Y:S01]  /*89a0*/  FMUL R18, R20, UR43 ;  /* 0x0000002b14127c20 */ /* 0x000fe20008400000 */
[----:B------:R-:W-:Y:S02]  /*89b0*/  LOP3.LUT P4, RZ, R118, 0x1, RZ, 0xc0, !PT ;  /* 0x0000000176ff7812 */ /* 0x000fe4000788c0ff */
[----:B------:R-:W-:Y:S02]  /*89c0*/  FSEL R20, R19, -INF , !P2 ;  /* 0xff80000013147808 */ /* 0x000fe40005000000 */
[----:B------:R-:W-:Y:S02]  /*89d0*/  LOP3.LUT P2, RZ, R119, 0x1, RZ, 0xc0, !PT ;  /* 0x0000000177ff7812 */ /* 0x000fe4000784c0ff */
[----:B------:R-:W-:Y:S02]  /*89e0*/  SHF.R.U32.HI R119, RZ, 0xd, R117 ;  /* 0x0000000dff777819 */ /* 0x000fe40000011675 */
[----:B------:R-:W-:-:S02]  /*89f0*/  FSEL R19, R18, -INF , !P4 ;  /* 0xff80000012137808 */ /* 0x000fc40006000000 */
[----:B------:R-:W-:Y:S01]  /*8a00*/  FSEL R18, R21, -INF , !P2 ;  /* 0xff80000015127808 */ /* 0x000fe20005000000 */
[----:B------:R-:W-:Y:S01]  /*8a10*/  FMUL R21, R22, UR43 ;  /* 0x0000002b16157c20 */ /* 0x000fe20008400000 */
[----:B------:R-:W-:Y:S01]  /*8a20*/  LOP3.LUT P2, RZ, R119, 0x1, RZ, 0xc0, !PT ;  /* 0x0000000177ff7812 */ /* 0x000fe2000784c0ff */
[----:B------:R-:W-:Y:S01]  /*8a30*/  FMUL R22, R23, UR43 ;  /* 0x0000002b17167c20 */ /* 0x000fe20008400000 */
[--C-:B------:R-:W-:Y:S01]  /*8a40*/  SHF.R.U32.HI R119, RZ, 0xb, R117.reuse ;  /* 0x0000000bff777819 */ /* 0x100fe20000011675 */
[----:B------:R-:W-:Y:S01]  /*8a50*/  FMUL R23, R24, UR43 ;  /* 0x0000002b18177c20 */ /* 0x000fe20008400000 */
[----:B------:R-:W-:Y:S02]  /*8a60*/  FSEL R21, R21, -INF , !P2 ;  /* 0xff80000015157808 */ /* 0x000fe40005000000 */
[----:B------:R-:W-:Y:S02]  /*8a70*/  LOP3.LUT P2, RZ, R119, 0x1, RZ, 0xc0, !PT ;  /* 0x0000000177ff7812 */ /* 0x000fe4000784c0ff */
[----:B------:R-:W-:-:S02]  /*8a80*/  SHF.R.U32.HI R24, RZ, 0xa, R117 ;  /* 0x0000000aff187819 */ /* 0x000fc40000011675 */
[----:B------:R-:W-:Y:S02]  /*8a90*/  FSEL R23, R23, -INF , !P2 ;  /* 0xff80000017177808 */ /* 0x000fe40005000000 */
[----:B------:R-:W-:Y:S01]  /*8aa0*/  LOP3.LUT P2, RZ, R24, 0x1, RZ, 0xc0, !PT ;  /* 0x0000000118ff7812 */ /* 0x000fe2000784c0ff */
[----:B------:R-:W-:Y:S01]  /*8ab0*/  FMUL R24, R27, UR43 ;  /* 0x0000002b1b187c20 */ /* 0x000fe20008400000 */
[--C-:B------:R-:W-:Y:S02]  /*8ac0*/  SHF.R.U32.HI R119, RZ, 0x8, R117.reuse ;  /* 0x00000008ff777819 */ /* 0x100fe40000011675 */
[----:B------:R-:W-:Y:S02]  /*8ad0*/  FSEL R25, R25, -INF , !P2 ;  /* 0xff80000019197808 */ /* 0x000fe40005000000 */
[----:B------:R-:W-:Y:S02]  /*8ae0*/  LOP3.LUT P2, RZ, R119, 0x1, RZ, 0xc0, !PT ;  /* 0x0000000177ff7812 */ /* 0x000fe4000784c0ff */
[----:B------:R-:W-:-:S02]  /*8af0*/  SHF.R.U32.HI R118, RZ, 0xc, R117 ;  /* 0x0000000cff767819 */ /* 0x000fc40000011675 */
[--C-:B------:R-:W-:Y:S02]  /*8b00*/  SHF.R.U32.HI R27, RZ, 0x7, R117.reuse ;  /* 0x00000007ff1b7819 */ /* 0x100fe40000011675 */
[----:B------:R-:W-:Y:S02]  /*8b10*/  FSEL R24, R24, -INF , !P2 ;  /* 0xff80000018187808 */ /* 0x000fe40005000000 */
[----:B------:R-:W-:Y:S02]  /*8b20*/  LOP3.LUT P4, RZ, R118, 0x1, RZ, 0xc0, !PT ;  /* 0x0000000176ff7812 */ /* 0x000fe4000788c0ff */
[----:B------:R-:W-:Y:S01]  /*8b30*/  LOP3.LUT P2, RZ, R27, 0x1, RZ, 0xc0, !PT ;  /* 0x000000011bff7812 */ /* 0x000fe2000784c0ff */
[----:B------:R-:W-:Y:S01]  /*8b40*/  FMUL R27, R29, UR43 ;  /* 0x0000002b1d1b7c20 */ /* 0x000fe20008400000 */
[--C-:B------:R-:W-:Y:S02]  /*8b50*/  SHF.R.U32.HI R118, RZ, 0x9, R117.reuse ;  /* 0x00000009ff767819 */ /* 0x100fe40000011675 */
[----:B------:R-:W-:-:S02]  /*8b60*/  SHF.R.U32.HI R119, RZ, 0x5, R117 ;  /* 0x00000005ff777819 */ /* 0x000fc40000011675 */
[----:B------:R-:W-:Y:S02]  /*8b70*/  FSEL R22, R22, -INF , !P4 ;  /* 0xff80000016167808 */ /* 0x000fe40006000000 */
[----:B------:R-:W-:Y:S02]  /*8b80*/  FSEL R29, R28, -INF , !P2 ;  /* 0xff8000001c1d7808 */ /* 0x000fe40005000000 */
[----:B------:R-:W-:Y:S02]  /*8b90*/  LOP3.LUT P4, RZ, R118, 0x1, RZ, 0xc0, !PT ;  /* 0x0000000176ff7812 */ /* 0x000fe4000788c0ff */
[----:B------:R-:W-:Y:S02]  /*8ba0*/  LOP3.LUT P2, RZ, R119, 0x1, RZ, 0xc0, !PT ;  /* 0x0000000177ff7812 */ /* 0x000fe4000784c0ff */
[----:B------:R-:W-:Y:S02]  /*8bb0*/  SHF.R.U32.HI R118, RZ, 0x6, R117 ;  /* 0x00000006ff767819 */ /* 0x000fe40000011675 */
[----:B------:R-:W-:-:S02]  /*8bc0*/  FSEL R26, R26, -INF , !P4 ;  /* 0xff8000001a1a7808 */ /* 0x000fc40006000000 */
[----:B------:R-:W-:Y:S01]  /*8bd0*/  FSEL R28, R30, -INF , !P2 ;  /* 0xff8000001e1c7808 */ /* 0x000fe20005000000 */
[----:B------:R-:W-:Y:S01]  /*8be0*/  FMUL R30, R32, UR43 ;  /* 0x0000002b201e7c20 */ /* 0x000fe20008400000 */
[----:B------:R-:W-:Y:S01]  /*8bf0*/  LOP3.LUT P4, RZ, R118, 0x1, RZ, 0xc0, !PT ;  /* 0x0000000176ff7812 */ /* 0x000fe2000788c0ff */
[----:B------:R-:W-:Y:S01]  /*8c00*/  FMUL R32, R33, UR43 ;  /* 0x0000002b21207c20 */ /* 0x000fe20008400000 */
[--C-:B------:R-:W-:Y:S02]  /*8c10*/  SHF.R.U32.HI R118, RZ, 0x3, R117.reuse ;  /* 0x00000003ff767819 */ /* 0x100fe40000011675 */
[----:B------:R-:W-:Y:S02]  /*8c20*/  SHF.R.U32.HI R117, RZ, 0x4, R117 ;  /* 0x00000004ff757819 */ /* 0x000fe40000011675 */
[----:B------:R-:W-:Y:S02]  /*8c30*/  SHF.R.U64 R33, R125, 0x1d, RZ ;  /* 0x0000001d7d217819 */ /* 0x000fe400000012ff */
[----:B------:R-:W-:-:S02]  /*8c40*/  FSEL R27, R27, -INF , !P4 ;  /* 0xff8000001b1b7808 */ /* 0x000fc40006000000 */
[----:B------:R-:W-:Y:S02]  /*8c50*/  LOP3.LUT P4, RZ, R118, 0x1, RZ, 0xc0, !PT ;  /* 0x0000000176ff7812 */ /* 0x000fe4000788c0ff */
[----:B------:R-:W-:Y:S02]  /*8c60*/  LOP3.LUT P2, RZ, R117, 0x1, RZ, 0xc0, !PT ;  /* 0x0000000175ff7812 */ /* 0x000fe4000784c0ff */
[----:B------:R-:W-:Y:S02]  /*8c70*/  FSEL R32, R32, -INF , !P5 ;  /* 0xff80000020207808 */ /* 0x000fe40006800000 */
[----:B------:R-:W-:Y:S02]  /*8c80*/  SHF.R.U64 R118, R125, 0x1f, RZ ;  /* 0x0000001f7d767819 */ /* 0x000fe400000012ff */
[----:B------:R-:W-:Y:S01]  /*8c90*/  LOP3.LUT P5, RZ, R33, 0x1, RZ, 0xc0, !PT ;  /* 0x0000000121ff7812 */ /* 0x000fe200078ac0ff */
[----:B------:R-:W-:Y:S01]  /*8ca0*/  FMUL R33, R34, UR43 ;  /* 0x0000002b22217c20 */ /* 0x000fe20008400000 */
[----:B------:R-:W-:Y:S01]  /*8cb0*/  FMUL R34, R35, UR43 ;  /* 0x0000002b23227c20 */ /* 0x000fe20008400000 */
[----:B------:R-:W-:Y:S01]  /*8cc0*/  SHF.R.U64 R117, R125, 0x1e, RZ ;  /* 0x0000001e7d757819 */ /* 0x000fe200000012ff */
[----:B------:R-:W-:Y:S01]  /*8cd0*/  FMUL R35, R36, UR43 ;  /* 0x0000002b24237c20 */ /* 0x000fe20008400000 */
[----:B------:R-:W-:-:S02]  /*8ce0*/  FSEL R31, R31, -INF , !P2 ;  /* 0xff8000001f1f7808 */ /* 0x000fc40005000000 */
[----:B------:R-:W-:Y:S02]  /*8cf0*/  LOP3.LUT P2, RZ, R118, 0x1, RZ, 0xc0, !PT ;  /* 0x0000000176ff7812 */ /* 0x000fe4000784c0ff */
[----:B------:R-:W-:Y:S02]  /*8d00*/  SHF.R.U64 R36, R125, 0x1a, RZ ;  /* 0x0000001a7d247819 */ /* 0x000fe400000012ff */
[----:B------:R-:W-:Y:S02]  /*8d10*/  FSEL R30, R30, -INF , !P4 ;  /* 0xff8000001e1e7808 */ /* 0x000fe40006000000 */
[----:B------:R-:W-:Y:S02]  /*8d20*/  LOP3.LUT P4, RZ, R117, 0x1, RZ, 0xc0, !PT ;  /* 0x0000000175ff7812 */ /* 0x000fe4000788c0ff */
[----:B------:R-:W-:Y:S02]  /*8d30*/  SHF.R.U64 R118, R125, 0x1c, RZ ;  /* 0x0000001c7d767819 */ /* 0x000fe400000012ff */
[----:B------:R-:W-:-:S02]  /*8d40*/  FSEL R35, R35, -INF , !P2 ;  /* 0xff80000023237808 */ /* 0x000fc40005000000 */
[----:B------:R-:W-:Y:S01]  /*8d50*/  LOP3.LUT P2, RZ, R36, 0x1, RZ, 0xc0, !PT ;  /* 0x0000000124ff7812 */ /* 0x000fe2000784c0ff */
[----:B------:R-:W-:Y:S01]  /*8d60*/  FMUL R36, R39, UR43 ;  /* 0x0000002b27247c20 */ /* 0x000fe20008400000 */
[----:B------:R-:W-:Y:S02]  /*8d70*/  FSEL R33, R33, -INF , !P1 ;  /* 0xff80000021217808 */ /* 0x000fe40004800000 */
[----:B------:R-:W-:Y:S02]  /*8d80*/  LOP3.LUT P1, RZ, R118, 0x1, RZ, 0xc0, !PT ;  /* 0x0000000176ff7812 */ /* 0x000fe4000782c0ff */
[----:B------:R-:W-:Y:S02]  /*8d90*/  FSEL R39, R37, -INF , !P4 ;  /* 0xff80000025277808 */ /* 0x000fe40006000000 */
[C---:B------:R-:W-:Y:S02]  /*8da0*/  SHF.R.U64 R37, R125.reuse, 0x17, RZ ;  /* 0x000000177d257819 */ /* 0x040fe400000012ff */
[----:B------:R-:W-:-:S02]  /*8db0*/  SHF.R.U64 R117, R125, 0x1b, RZ ;  /* 0x0000001b7d757819 */ /* 0x000fc400000012ff */
[----:B------:R-:W-:Y:S02]  /*8dc0*/  SHF.R.U64 R118, R125, 0x19, RZ ;  /* 0x000000197d767819 */ /* 0x000fe400000012ff */
[----:B------:R-:W-:Y:S02]  /*8dd0*/  FSEL R36, R36, -INF , !P1 ;  /* 0xff80000024247808 */ /* 0x000fe40004800000 */
[----:B------:R-:W-:Y:S02]  /*8de0*/  FSEL R34, R34, -INF , !P3 ;  /* 0xff80000022227808 */ /* 0x000fe40005800000 */
[----:B------:R-:W-:Y:S01]  /*8df0*/  LOP3.LUT P1, RZ, R37, 0x1, RZ, 0xc0, !PT ;  /* 0x0000000125ff7812 */ /* 0x000fe2000782c0ff */
[----:B------:R-:W-:Y:S01]  /*8e00*/  FMUL R37, R42, UR43 ;  /* 0x0000002b2a257c20 */ /* 0x000fe20008400000 */
[----:B------:R-:W-:Y:S02]  /*8e10*/  LOP3.LUT P3, RZ, R117, 0x1, RZ, 0xc0, !PT ;  /* 0x0000000175ff7812 */ /* 0x000fe4000786c0ff */
[----:B------:R-:W-:-:S02]  /*8e20*/  SHF.R.U64 R117, R125, 0x18, RZ ;  /* 0x000000187d757819 */ /* 0x000fc400000012ff */
[----:B------:R-:W-:Y:S02]  /*8e30*/  LOP3.LUT P4, RZ, R118, 0x1, RZ, 0xc0, !PT ;  /* 0x0000000176ff7812 */ /* 0x000fe4000788c0ff */
[----:B------:R-:W-:Y:S02]  /*8e40*/  FSEL R38, R38, -INF , !P5 ;  /* 0xff80000026267808 */ /* 0x000fe40006800000 */
[----:B------:R-:W-:Y:S02]  /*8e50*/  SHF.R.U64 R118, R125, 0x15, RZ ;  /* 0x000000157d767819 */ /* 0x000fe400000012ff */
[----:B------:R-:W-:Y:S02]  /*8e60*/  FSEL R42, R40, -INF , !P3 ;  /* 0xff800000282a7808 */ /* 0x000fe40005800000 */
[----:B------:R-:W-:Y:S02]  /*8e70*/  LOP3.LUT P5, RZ, R117, 0x1, RZ, 0xc0, !PT ;  /* 0x0000000175ff7812 */ /* 0x000fe400078ac0ff */
[----:B------:R-:W-:-:S02]  /*8e80*/  FSEL R40, R37, -INF , !P4 ;  /* 0xff80000025287808 */ /* 0x000fc40006000000 */
[C---:B------:R-:W-:Y:S02]  /*8e90*/  SHF.R.U64 R117, R125.reuse, 0x16, RZ ;  /* 0x000000167d757819 */ /* 0x040fe400000012ff */
[----:B------:R-:W-:Y:S02]  /*8ea0*/  SHF.R.U64 R37, R125, 0x13, RZ ;  /* 0x000000137d257819 */ /* 0x000fe400000012ff */
[----:B------:R-:W-:Y:S02]  /*8eb0*/  FSEL R41, R41, -INF , !P2 ;  /* 0xff80000029297808 */ /* 0x000fe40005000000 */
[----:B------:R-:W-:Y:S02]  /*8ec0*/  LOP3.LUT P2, RZ, R118, 0x1, RZ, 0xc0, !PT ;  /* 0x0000000176ff7812 */ /* 0x000fe4000784c0ff */
[----:B------:R-:W-:Y:S02]  /*8ed0*/  FSEL R118, R43, -INF , !P5 ;  /* 0xff8000002b767808 */ /* 0x000fe40006800000 */
[----:B------:R-:W-:-:S02]  /*8ee0*/  LOP3.LUT P3, RZ, R117, 0x1, RZ, 0xc0, !PT ;  /* 0x0000000175ff7812 */ /* 0x000fc4000786c0ff */
[----:B------:R-:W-:Y:S02]  /*8ef0*/  LOP3.LUT P5, RZ, R37, 0x1, RZ, 0xc0, !PT ;  /* 0x0000000125ff7812 */ /* 0x000fe400078ac0ff */
[C---:B------:R-:W-:Y:S02]  /*8f00*/  SHF.R.U64 R37, R125.reuse, 0x11, RZ ;  /* 0x000000117d257819 */ /* 0x040fe400000012ff */
[----:B------:R-:W-:Y:S02]  /*8f10*/  SHF.R.U64 R117, R125, 0x14, RZ ;  /* 0x000000147d757819 */ /* 0x000fe400000012ff */
[----:B------:R-:W-:Y:S02]  /*8f20*/  FSEL R43, R44, -INF , !P1 ;  /* 0xff8000002c2b7808 */ /* 0x000fe40004800000 */
[----:B------:R-:W-:Y:S01]  /*8f30*/  FSEL R44, R45, -INF , !P3 ;  /* 0xff8000002d2c7808 */ /* 0x000fe20005800000 */
[----:B------:R-:W-:Y:S01]  /*8f40*/  FMUL R45, R48, UR43 ;  /* 0x0000002b302d7c20 */ /* 0x000fe20008400000 */
[----:B------:R-:W-:Y:S01]  /*8f50*/  LOP3.LUT P3, RZ, R37, 0x1, RZ, 0xc0, !PT ;  /* 0x0000000125ff7812 */ /* 0x000fe2000786c0ff */
[----:B------:R-:W-:Y:S01]  /*8f60*/  FMUL R37, R47, UR43 ;  /* 0x0000002b2f257c20 */ /* 0x000fe20008400000 */
[----:B------:R-:W-:-:S02]  /*8f70*/  LOP3.LUT P4, RZ, R117, 0x1, RZ, 0xc0, !PT ;  /* 0x0000000175ff7812 */ /* 0x000fc4000788c0ff */
[C---:B------:R-:W-:Y:S02]  /*8f80*/  SHF.R.U64 R117, R125.reuse, 0x12, RZ ;  /* 0x000000127d757819 */ /* 0x040fe400000012ff */
[----:B------:R-:W-:Y:S02]  /*8f90*/  SHF.R.U64 R119, R125, 0x10, RZ ;  /* 0x000000107d777819 */ /* 0x000fe400000012ff */
[----:B------:R-:W-:Y:S02]  /*8fa0*/  FSEL R47, R46, -INF , !P2 ;  /* 0xff8000002e2f7808 */ /* 0x000fe40005000000 */
[----:B------:R-:W-:Y:S02]  /*8fb0*/  LOP3.LUT P1, RZ, R117, 0x1, RZ, 0xc0, !PT ;  /* 0x0000000175ff7812 */ /* 0x000fe4000782c0ff */
[----:B------:R-:W-:Y:S02]  /*8fc0*/  FSEL R46, R37, -INF , !P4 ;  /* 0xff800000252e7808 */ /* 0x000fe40006000000 */
[----:B------:R-:W-:-:S02]  /*8fd0*/  SHF.R.U64 R37, R125, 0xd, RZ ;  /* 0x0000000d7d257819 */ /* 0x000fc400000012ff */
[----:B------:R-:W-:Y:S02]  /*8fe0*/  LOP3.LUT P2, RZ, R119, 0x1, RZ, 0xc0, !PT ;  /* 0x0000000177ff7812 */ /* 0x000fe4000784c0ff */
[----:B------:R-:W-:Y:S02]  /*8ff0*/  FSEL R119, R49, -INF , !P1 ;  /* 0xff80000031777808 */ /* 0x000fe40004800000 */
[----:B------:R-:W-:Y:S02]  /*9000*/  LOP3.LUT P1, RZ, R37, 0x1, RZ, 0xc0, !PT ;  /* 0x0000000125ff7812 */ /* 0x000fe4000782c0ff */
[----:B------:R-:W-:Y:S02]  /*9010*/  SHF.R.U64 R37, R125, 0xb, RZ ;  /* 0x0000000b7d257819 */ /* 0x000fe400000012ff */
[----:B------:R-:W-:Y:S02]  /*9020*/  FSEL R120, R50, -INF , !P3 ;  /* 0xff80000032787808 */ /* 0x000fe40005800000 */
[----:B------:R-:W-:-:S02]  /*9030*/  FSEL R14, R14, -INF , !P6 ;  /* 0xff8000000e0e7808 */ /* 0x000fc40007000000 */
[----:B------:R-:W-:Y:S01]  /*9040*/  FSEL R50, R51, -INF , !P2 ;  /* 0xff80000033327808 */ /* 0x000fe20005000000 */
[----:B------:R-:W-:Y:S01]  /*9050*/  FMUL R51, R61, UR43 ;  /* 0x0000002b3d337c20 */ /* 0x000fe20008400000 */
[----:B------:R-:W-:Y:S02]  /*9060*/  SHF.R.U64 R117, R125, 0xf, RZ ;  /* 0x0000000f7d757819 */ /* 0x000fe400000012ff */
[----:B------:R-:W-:Y:S02]  /*9070*/  LOP3.LUT P2, RZ, R37, 0x1, RZ, 0xc0, !PT ;  /* 0x0000000125ff7812 */ /* 0x000fe4000784c0ff */
[----:B------:R-:W-:Y:S02]  /*9080*/  LOP3.LUT P6, RZ, R2, 0x7f, RZ, 0xc0, !PT ;  /* 0x0000007f02ff7812 */ /* 0x000fe400078cc0ff */
[----:B------:R-:W-:Y:S02]  /*9090*/  FMNMX3 R37, R4, R5, R6, !PT ;  /* 0x0000000504257276 */ /* 0x000fe40007800006 */
[----:B------:R-:W-:-:S02]  /*90a0*/  LOP3.LUT P4, RZ, R117, 0x1, RZ, 0xc0, !PT ;  /* 0x0000000175ff7812 */ /* 0x000fc4000788c0ff */
[----:B------:R-:W-:Y:S02]  /*90b0*/  FMNMX3 R37, R37, R186, R7, !PT ;  /* 0x000000ba25257276 */ /* 0x000fe40007800007 */
[----:B------:R-:W-:Y:S01]  /*90c0*/  FSEL R117, R52, -INF , !P4 ;  /* 0xff80000034757808 */ /* 0x000fe20006000000 */
[----:B------:R-:W-:Y:S01]  /*90d0*/  FMUL R52, R56, UR43 ;  /* 0x0000002b38347c20 */ /* 0x000fe20008400000 */
[----:B------:R-:W-:Y:S01]  /*90e0*/  FMNMX3 R37, R37, R8, R9, !PT ;  /* 0x0000000825257276 */ /* 0x000fe20007800009 */
[----:B------:R-:W-:Y:S01]  /*90f0*/  FMUL R56, R58, UR43 ;  /* 0x0000002b3a387c20 */ /* 0x000fe20008400000 */
[----:B------:R-:W-:Y:S01]  /*9100*/  SHF.R.U64 R48, R125, 0xe, RZ ;  /* 0x0000000e7d307819 */ /* 0x000fe200000012ff */
[----:B------:R-:W1:Y:S01]  /*9110*/  @!P6 SYNCS.CCTL.IV [UR13+0x7010] ;  /* 0x00701000ff00e9b1 */ /* 0x000e62000800000d */
[----:B------:R-:W-:Y:S01]  /*9120*/  FMNMX3 R37, R37, R10, R11, !PT ;  /* 0x0000000a25257276 */ /* 0x000fe2000780000b */
[----:B------:R-:W-:Y:S01]  /*9130*/  NOP ;  /* 0x0000000000007918 */ /* 0x000fe20000000000 */
[----:B------:R-:W-:-:S02]  /*9140*/  FSEL R52, R52, -INF , !P2 ;  /* 0xff80000034347808 */ /* 0x000fc40005000000 */
[----:B------:R-:W-:Y:S02]  /*9150*/  FSEL R45, R45, -INF , !P5 ;  /* 0xff8000002d2d7808 */ /* 0x000fe40006800000 */
[----:B------:R-:W-:Y:S01]  /*9160*/  LOP3.LUT P5, RZ, R48, 0x1, RZ, 0xc0, !PT ;  /* 0x0000000130ff7812 */ /* 0x000fe200078ac0ff */
[----:B-1----:R-:W1:Y:S01]  /*9170*/  SYNCS.PHASECHK.TRANS64.TRYWAIT P2, [UR37], R116 ;  /* 0x00000074ff0075a7 */ /* 0x002e620008041125 */
[----:B------:R-:W-:Y:S02]  /*9180*/  SHF.R.U64 R48, R125, 0xc, RZ ;  /* 0x0000000c7d307819 */ /* 0x000fe400000012ff */
[----:B------:R-:W-:Y:S02]  /*9190*/  FMNMX3 R37, R37, R12, R13, !PT ;  /* 0x0000000c25257276 */ /* 0x000fe4000780000d */
[----:B------:R-:W-:Y:S02]  /*91a0*/  LOP3.LUT P3, RZ, R48, 0x1, RZ, 0xc0, !PT ;  /* 0x0000000130ff7812 */ /* 0x000fe4000786c0ff */
[----:B------:R-:W-:-:S02]  /*91b0*/  FMNMX3 R37, R37, R14, R17, !PT ;  /* 0x0000000e25257276 */ /* 0x000fc40007800011 */
[----:B------:R-:W-:Y:S02]  /*91c0*/  SHF.R.U64 R48, R125, 0x9, RZ ;  /* 0x000000097d307819 */ /* 0x000fe400000012ff */
[----:B------:R-:W-:Y:S01]  /*91d0*/  FSEL R122, R53, -INF , !P5 ;  /* 0xff800000357a7808 */ /* 0x000fe20006800000 */
[----:B------:R-:W-:Y:S01]  /*91e0*/  FMUL R53, R60, UR43 ;  /* 0x0000002b3c357c20 */ /* 0x000fe20008400000 */
[----:B------:R-:W-:Y:S02]  /*91f0*/  FMNMX3 R37, R37, R15, R16, !PT ;  /* 0x0000000f25257276 */ /* 0x000fe40007800010 */
[----:B------:R-:W-:Y:S02]  /*9200*/  LOP3.LUT P5, RZ, R48, 0x1, RZ, 0xc0, !PT ;  /* 0x0000000130ff7812 */ /* 0x000fe400078ac0ff */
[C---:B------:R-:W-:Y:S02]  /*9210*/  SHF.R.U64 R49, R125.reuse, 0xa, RZ ;  /* 0x0000000a7d317819 */ /* 0x040fe400000012ff */
[----:B------:R-:W-:-:S02]  /*9220*/  SHF.R.U64 R48, R125, 0x7, RZ ;  /* 0x000000077d307819 */ /* 0x000fc400000012ff */
[----:B------:R-:W-:Y:S01]  /*9230*/  FSEL R121, R55, -INF , !P3 ;  /* 0xff80000037797808 */ /* 0x000fe20005800000 */
[----:B------:R-:W-:Y:S01]  /*9240*/  FMUL R55, R57, UR43 ;  /* 0x0000002b39377c20 */ /* 0x000fe20008400000 */
[----:B------:R-:W-:Y:S02]  /*9250*/  FMNMX3 R37, R37, R20, R19, !PT ;  /* 0x0000001425257276 */ /* 0x000fe40007800013 */
[----:B------:R-:W-:Y:S02]  /*9260*/  LOP3.LUT P4, RZ, R49, 0x1, RZ, 0xc0, !PT ;  /* 0x0000000131ff7812 */ /* 0x000fe4000788c0ff */
[----:B------:R-:W-:Y:S02]  /*9270*/  LOP3.LUT P3, RZ, R48, 0x1, RZ, 0xc0, !PT ;  /* 0x0000000130ff7812 */ /* 0x000fe4000786c0ff */
[----:B------:R-:W-:Y:S02]  /*9280*/  SHF.R.U64 R48, R125, 0x6, RZ ;  /* 0x000000067d307819 */ /* 0x000fe400000012ff */
[----:B------:R-:W-:-:S02]  /*9290*/  FMNMX3 R37, R37, R18, R21, !PT ;  /* 0x0000001225257276 */ /* 0x000fc40007800015 */
[----:B------:R-:W-:Y:S02]  /*92a0*/  FSEL R55, R55, -INF , !P4 ;  /* 0xff80000037377808 */ /* 0x000fe40006000000 */
[----:B------:R-:W-:Y:S02]  /*92b0*/  LOP3.LUT P4, RZ, R48, 0x1, RZ, 0xc0, !PT ;  /* 0x0000000130ff7812 */ /* 0x000fe4000788c0ff */
[C---:B------:R-:W-:Y:S02]  /*92c0*/  SHF.R.U64 R49, R125.reuse, 0x8, RZ ;  /* 0x000000087d317819 */ /* 0x040fe400000012ff */
[----:B------:R-:W-:Y:S02]  /*92d0*/  SHF.R.U64 R48, R125, 0x5, RZ ;  /* 0x000000057d307819 */ /* 0x000fe400000012ff */
[----:B------:R-:W-:Y:S02]  /*92e0*/  FMNMX3 R37, R37, R22, R23, !PT ;  /* 0x0000001625257276 */ /* 0x000fe40007800017 */
[----:B------:R-:W-:Y:S01]  /*92f0*/  FSEL R123, R54, -INF , !P1 ;  /* 0xff800000367b7808 */ /* 0x000fe20004800000 */
[----:B------:R-:W-:Y:S01]  /*9300*/  FMUL R54, R59, UR43 ;  /* 0x0000002b3b367c20 */ /* 0x000fe20008400000 */
[----:B------:R-:W-:-:S02]  /*9310*/  FSEL R56, R56, -INF , !P5 ;  /* 0xff80000038387808 */ /* 0x000fc40006800000 */
[----:B------:R-:W-:Y:S02]  /*9320*/  LOP3.LUT P1, RZ, R49, 0x1, RZ, 0xc0, !PT ;  /* 0x0000000131ff7812 */ /* 0x000fe4000782c0ff */
[----:B------:R-:W-:Y:S02]  /*9330*/  LOP3.LUT P5, RZ, R48, 0x1, RZ, 0xc0, !PT ;  /* 0x0000000130ff7812 */ /* 0x000fe400078ac0ff */
[----:B------:R-:W-:Y:S02]  /*9340*/  FMNMX3 R37, R37, R25, R26, !PT ;  /* 0x0000001925257276 */ /* 0x000fe4000780001a */
[----:B------:R-:W-:Y:S02]  /*9350*/  SHF.R.U64 R48, R125, 0x4, RZ ;  /* 0x000000047d307819 */ /* 0x000fe400000012ff */
[----:B------:R-:W-:Y:S02]  /*9360*/  FSEL R54, R54, -INF , !P1 ;  /* 0xff80000036367808 */ /* 0x000fe40004800000 */
[----:B------:R-:W-:-:S02]  /*9370*/  FMNMX3 R37, R37, R24, R29, !PT ;  /* 0x0000001825257276 */ /* 0x000fc4000780001d */
[----:B------:R-:W-:Y:S02]  /*9380*/  LOP3.LUT P1, RZ, R48, 0x1, RZ, 0xc0, !PT ;  /* 0x0000000130ff7812 */ /* 0x000fe4000782c0ff */
[----:B------:R-:W-:Y:S02]  /*9390*/  SHF.R.U64 R48, R125, 0x3, RZ ;  /* 0x000000037d307819 */ /* 0x000fe400000012ff */
[----:B------:R-:W-:Y:S02]  /*93a0*/  FMNMX3 R37, R37, R27, R28, !PT ;  /* 0x0000001b25257276 */ /* 0x000fe4000780001c */
[----:B------:R-:W-:Y:S02]  /*93b0*/  FSEL R53, R53, -INF , !P3 ;  /* 0xff80000035357808 */ /* 0x000fe40005800000 */
[----:B------:R-:W-:Y:S02]  /*93c0*/  LOP3.LUT P3, RZ, R48, 0x1, RZ, 0xc0, !PT ;  /* 0x0000000130ff7812 */ /* 0x000fe4000786c0ff */
[----:B------:R-:W-:-:S02]  /*93d0*/  SHF.R.U64 R48, R125, 0x2, RZ ;  /* 0x000000027d307819 */ /* 0x000fc400000012ff */
[----:B------:R-:W-:Y:S02]  /*93e0*/  SHF.R.U64 R125, R125, 0x1, RZ ;  /* 0x000000017d7d7819 */ /* 0x000fe400000012ff */
[----:B------:R-:W-:Y:S02]  /*93f0*/  FMNMX3 R37, R37, R31, R30, !PT ;  /* 0x0000001f25257276 */ /* 0x000fe4000780001e */
[----:B------:R-:W-:Y:S02]  /*9400*/  FSEL R51, R51, -INF , !P4 ;  /* 0xff80000033337808 */ /* 0x000fe40006000000 */
[----:B------:R-:W-:Y:S01]  /*9410*/  LOP3.LUT P4, RZ, R48, 0x1, RZ, 0xc0, !PT ;  /* 0x0000000130ff7812 */ /* 0x000fe2000788c0ff */
[----:B------:R-:W-:Y:S01]  /*9420*/  FMUL R48, R62, UR43 ;  /* 0x0000002b3e307c20 */ /* 0x000fe20008400000 */
[----:B------:R-:W-:Y:S02]  /*9430*/  LOP3.LUT P0, RZ, R3, 0x400, RZ, 0xc0, !PT ;  /* 0x0000040003ff7812 */ /* 0x000fe4000780c0ff */
[----:B------:R-:W-:-:S02]  /*9440*/  FMNMX3 R37, R37, R32, R33, !PT ;  /* 0x0000002025257276 */ /* 0x000fc40007800021 */
[----:B------:R-:W-:Y:S01]  /*9450*/  LOP3.LUT P6, RZ, R125, 0x1, RZ, 0xc0, !PT ;  /* 0x000000017dff7812 */ /* 0x000fe200078cc0ff */
[----:B-1----:R-:W-:-:S12]  /*9460*/  @!P2 BRA `(.L_x_17) ;  /* 0x0000004c00a8a947 */ /* 0x002fd80003800000 */
.L_x_25:
[----:B------:R-:W-:Y:S01]  /*9470*/  FMNMX3 R49, R37, R34, R35, !PT ;  /* 0x0000002225317276 */ /* 0x000fe20007800023 */
[----:B0-----:R-:W-:Y:S02]  /*9480*/  USHF.R.S32.HI UR10, URZ, 0x1f, UR36 ;  /* 0x0000001fff0a7899 */ /* 0x001fe40008011424 */
[----:B------:R-:W-:Y:S01]  /*9490*/  IADD3 RZ, P2, PT, R224, UR36, RZ ;  /* 0x00000024e0ff7c10 */ /* 0x000fe2000ff5e0ff */
[----:B------:R-:W-:Y:S01]  /*94a0*/  FMUL R57, R63, UR43 ;  /* 0x0000002b3f397c20 */ /* 0x000fe20008400000 */
[----:B------:R-:W-:Y:S01]  /*94b0*/  FMNMX3 R59, R49, R39, R38, !PT ;  /* 0x00000027313b7276 */ /* 0x000fe20007800026 */
[----:B------:R-:W-:Y:S01]  /*94c0*/  FMUL R125, R67, UR43 ;  /* 0x0000002b437d7c20 */ /* 0x000fe20008400000 */
[----:B------:R-:W-:Y:S01]  /*94d0*/  FMUL R37, R64, UR43 ;  /* 0x0000002b40257c20 */ /* 0x000fe20008400000 */
[----:B------:R-:W-:Y:S01]  /*94e0*/  FSEL R48, R48, -INF , !P5 ;  /* 0xff80000030307808 */ /* 0x000fe20006800000 */
[----:B------:R-:W-:Y:S01]  /*94f0*/  VIADD R58, R224, UR36 ;  /* 0x00000024e03a7c36 */ /* 0x000fe20008000000 */
[----:B------:R-:W-:Y:S01]  /*9500*/  FMNMX3 R60, R59, R36, R42, !PT ;  /* 0x000000243b3c7276 */ /* 0x000fe2000780002a */
[----:B------:R-:W-:Y:S01]  /*9510*/  FMUL R49, R65, UR43 ;  /* 0x0000002b41317c20 */ /* 0x000fe20008400000 */
[----:B------:R-:W-:Y:S01]  /*9520*/  IADD3.X R59, PT, PT, R225, UR10, RZ, P2, !PT ;  /* 0x0000000ae13b7c10 */ /* 0x000fe200097fe4ff */
[----:B------:R-:W-:Y:S01]  /*9530*/  FMUL R116, R66, UR43 ;  /* 0x0000002b42747c20 */ /* 0x000fe20008400000 */
[----:B------:R-:W-:Y:S01]  /*9540*/  FMNMX3 R61, R60, R41, R40, !PT ;  /* 0x000000293c3d7276 */ /* 0x000fe20007800028 */
[C---:B------:R-:W-:Y:S01]  /*9550*/  VIADD R178, R216.reuse, UR36 ;  /* 0x00000024d8b27c36 */ /* 0x040fe20008000000 */
[----:B------:R-:W-:Y:S01]  /*9560*/  IADD3 RZ, P2, PT, R216, UR36, RZ ;  /* 0x00000024d8ff7c10 */ /* 0x000fe2000ff5e0ff */
[----:B------:R-:W2:Y:S01]  /*9570*/  LDG.E.U8 R66, desc[UR30][R58.64] ;  /* 0x0000001e3a427981 */ /* 0x000ea2000c1e1100 */
[----:B------:R-:W-:-:S02]  /*9580*/  FMNMX3 R62, R61, R118, R43, !PT ;  /* 0x000000763d3e7276 */ /* 0x000fc4000780002b */
[----:B------:R-:W-:Y:S02]  /*9590*/  IADD3.X R179, PT, PT, R217, UR10, RZ, P2, !PT ;  /* 0x0000000ad9b37c10 */ /* 0x000fe400097fe4ff */
[----:B------:R-:W-:Y:S02]  /*95a0*/  FMNMX3 R62, R62, R44, R47, !PT ;  /* 0x0000002c3e3e7276 */ /* 0x000fe4000780002f */
[----:B------:R-:W-:Y:S01]  /*95b0*/  IADD3 R60, P2, PT, R208, UR36, RZ ;  /* 0x00000024d03c7c10 */ /* 0x000fe2000ff5e0ff */
[----:B------:R-:W-:Y:S01]  /*95c0*/  VIADD R228, R222, UR36 ;  /* 0x00000024dee47c36 */ /* 0x000fe20008000000 */
[----:B------:R-:W-:Y:S01]  /*95d0*/  FMNMX3 R62, R62, R46, R45, !PT ;  /* 0x0000002e3e3e7276 */ /* 0x000fe2000780002d */
[----:B------:R-:W3:Y:S03]  /*95e0*/  LDG.E.U8 R178, desc[UR30][R178.64] ;  /* 0x0000001eb2b27981 */ /* 0x000ee6000c1e1100 */
[----:B------:R-:W-:-:S04]  /*95f0*/  FMNMX3 R62, R62, R119, R120, !PT ;  /* 0x000000773e3e7276 */ /* 0x000fc80007800078 */
[----:B------:R-:W-:Y:S02]  /*9600*/  FMNMX3 R62, R62, R50, R117, !PT ;  /* 0x000000323e3e7276 */ /* 0x000fe40007800075 */
[----:B------:R-:W-:Y:S02]  /*9610*/  IADD3.X R61, PT, PT, R209, UR10, RZ, P2, !PT ;  /* 0x0000000ad13d7c10 */ /* 0x000fe400097fe4ff */
[----:B------:R-:W-:Y:S02]  /*9620*/  FMNMX3 R62, R62, R122, R123, !PT ;  /* 0x0000007a3e3e7276 */ /* 0x000fe4000780007b */
[----:B------:R-:W-:Y:S01]  /*9630*/  IADD3 R192, P2, PT, R200, UR36, RZ ;  /* 0x00000024c8c07c10 */ /* 0x000fe2000ff5e0ff */
[----:B------:R0:W4:Y:S01]  /*9640*/  LDG.E.U8 R67, desc[UR30][R60.64] ;  /* 0x0000001e3c437981 */ /* 0x000122000c1e1100 */
[----:B------:R-:W-:Y:S02]  /*9650*/  FMNMX3 R63, R62, R121, R52, !PT ;  /* 0x000000793e3f7276 */ /* 0x000fe40007800034 */
[----:B------:R-:W-:-:S02]  /*9660*/  IADD3.X R193, PT, PT, R201, UR10, RZ, P2, !PT ;  /* 0x0000000ac9c17c10 */ /* 0x000fc400097fe4ff */
[----:B------:R-:W-:Y:S02]  /*9670*/  IADD3 R184, P2, PT, R188, UR36, RZ ;  /* 0x00000024bcb87c10 */ /* 0x000fe4000ff5e0ff */
[----:B------:R-:W-:Y:S01]  /*9680*/  FSEL R57, R57, -INF , !P1 ;  /* 0xff80000039397808 */ /* 0x000fe20004800000 */
[----:B------:R1:W5:Y:S01]  /*9690*/  LDG.E.U8 R64, desc[UR30][R192.64] ;  /* 0x0000001ec0407981 */ /* 0x000362000c1e1100 */
[----:B0-----:R-:W-:Y:S02]  /*96a0*/  FMNMX3 R61, R63, R55, R56, !PT ;  /* 0x000000373f3d7276 */ /* 0x001fe40007800038 */
[----:B------:R-:W-:Y:S02]  /*96b0*/  IADD3.X R185, PT, PT, R189, UR10, RZ, P2, !PT ;  /* 0x0000000abdb97c10 */ /* 0x000fe400097fe4ff */
[----:B------:R-:W-:Y:S02]  /*96c0*/  FMNMX3 R61, R61, R54, R53, !PT ;  /* 0x000000363d3d7276 */ /* 0x000fe40007800035 */
[----:B------:R-:W-:Y:S01]  /*96d0*/  IADD3 R180, P2, PT, R170, UR36, RZ ;  /* 0x00000024aab47c10 */ /* 0x000fe2000ff5e0ff */
[----:B------:R0:W2:Y:S01]  /*96e0*/  LDG.E.U8 R65, desc[UR30][R184.64] ;  /* 0x0000001eb8417981 */ /* 0x0000a2000c1e1100 */
[----:B-1----:R-:W-:-:S02]  /*96f0*/  FSEL R192, R37, -INF , !P3 ;  /* 0xff80000025c07808 */ /* 0x002fc40005800000 */
[----:B------:R-:W-:Y:S02]  /*9700*/  FMNMX3 R61, R61, R51, R48, !PT ;  /* 0x000000333d3d7276 */ /* 0x000fe40007800030 */
[----:B------:R-:W-:Y:S02]  /*9710*/  IADD3.X R181, PT, PT, R171, UR10, RZ, P2, !PT ;  /* 0x0000000aabb57c10 */ /* 0x000fe400097fe4ff */
[----:B------:R-:W-:Y:S02]  /*9720*/  IADD3 R58, P2, PT, R162, UR36, RZ ;  /* 0x00000024a23a7c10 */ /* 0x000fe4000ff5e0ff */
[----:B------:R-:W-:Y:S01]  /*9730*/  FSEL R37, R125, -INF , !P0 ;  /* 0xff8000007d257808 */ /* 0x000fe20004000000 */
[----:B------:R1:W2:Y:S01]  /*9740*/  LDG.E.U8 R60, desc[UR30][R180.64] ;  /* 0x0000001eb43c7981 */ /* 0x0002a2000c1e1100 */
[----:B0-----:R-:W-:Y:S02]  /*9750*/  FSEL R184, R49, -INF , !P4 ;  /* 0xff80000031b87808 */ /* 0x001fe40006000000 */
[----:B------:R-:W-:-:S02]  /*9760*/  FSEL R49, R116, -INF , !P6 ;  /* 0xff80000074317808 */ /* 0x000fc40007000000 */
[----:B------:R-:W-:Y:S02]  /*9770*/  IADD3 RZ, P0, PT, R214, UR36, RZ ;  /* 0x00000024d6ff7c10 */ /* 0x000fe4000ff1e0ff */
[----:B------:R-:W-:Y:S02]  /*9780*/  FMNMX3 R116, R61, R57, R192, !PT ;  /* 0x000000393d747276 */ /* 0x000fe400078000c0 */
[----:B------:R-:W-:Y:S02]  /*9790*/  IADD3.X R59, PT, PT, R163, UR10, RZ, P2, !PT ;  /* 0x0000000aa33b7c10 */ /* 0x000fe400097fe4ff */
[----:B------:R-:W-:Y:S02]  /*97a0*/  IADD3 R62, P2, PT, R154, UR36, RZ ;  /* 0x000000249a3e7c10 */ /* 0x000fe4000ff5e0ff */
[----:B------:R-:W-:Y:S01]  /*97b0*/  IADD3.X R227, PT, PT, R215, UR10, RZ, P0, !PT ;  /* 0x0000000ad7e37c10 */ /* 0x000fe200087fe4ff */
[----:B------:R-:W-:Y:S01]  /*97c0*/  VIADD R226, R214, UR36 ;  /* 0x00000024d6e27c36 */ /* 0x000fe20008000000 */
[----:B------:R-:W-:Y:S01]  /*97d0*/  IADD3 RZ, P1, PT, R222, UR36, RZ ;  /* 0x00000024deff7c10 */ /* 0x000fe2000ff3e0ff */
[----:B------:R-:W2:Y:S01]  /*97e0*/  LDG.E.U8 R58, desc[UR30][R58.64] ;  /* 0x0000001e3a3a7981 */ /* 0x000ea2000c1e1100 */
[----:B------:R-:W-:-:S02]  /*97f0*/  FMNMX3 R116, R116, R184, R49, !PT ;  /* 0x000000b874747276 */ /* 0x000fc40007800031 */
[----:B------:R-:W-:Y:S02]  /*9800*/  IADD3 R194, P0, PT, R198, UR36, RZ ;  /* 0x00000024c6c27c10 */ /* 0x000fe4000ff1e0ff */
[----:B------:R-:W-:Y:S02]  /*9810*/  IADD3.X R63, PT, PT, R155, UR10, RZ, P2, !PT ;  /* 0x0000000a9b3f7c10 */ /* 0x000fe400097fe4ff */
[----:B------:R-:W-:Y:S02]  /*9820*/  IADD3.X R229, PT, PT, R223, UR10, RZ, P1, !PT ;  /* 0x0000000adfe57c10 */ /* 0x000fe40008ffe4ff */
[----:B------:R-:W-:Y:S01]  /*9830*/  FMNMX3 R125, R116, R37, R182, !PT ;  /* 0x00000025747d7276 */ /* 0x000fe200078000b6 */
[----:B------:R-:W2:Y:S01]  /*9840*/  LDG.E.U8 R61, desc[UR30][R62.64] ;  /* 0x0000001e3e3d7981 */ /* 0x000ea2000c1e1100 */
[----:B------:R-:W-:Y:S02]  /*9850*/  IADD3.X R195, PT, PT, R199, UR10, RZ, P0, !PT ;  /* 0x0000000ac7c37c10 */ /* 0x000fe400087fe4ff */
[----:B-1----:R-:W-:Y:S01]  /*9860*/  IADD3 R180, P1, PT, R206, UR36, RZ ;  /* 0x00000024ceb47c10 */ /* 0x002fe2000ff3e0ff */
[----:B------:R-:W2:Y:S01]  /*9870*/  LDG.E.U8 R59, desc[UR30][R226.64] ;  /* 0x0000001ee23b7981 */ /* 0x000ea2000c1e1100 */
[----:B------:R-:W-:Y:S01]  /*9880*/  IADD3 R232, P0, PT, R176, UR36, RZ ;  /* 0x00000024b0e87c10 */ /* 0x000fe2000ff1e0ff */
[--C-:B------:R-:W-:Y:S01]  /*9890*/  FADD R4, R4, -R125.reuse ;  /* 0x8000007d04047221 */ /* 0x100fe20000000000 */
[----:B------:R-:W-:Y:S01]  /*98a0*/  IADD3.X R181, PT, PT, R207, UR10, RZ, P1, !PT ;  /* 0x0000000acfb57c10 */ /* 0x000fe20008ffe4ff */
[--C-:B------:R-:W-:Y:S01]  /*98b0*/  FADD R6, R6, -R125.reuse ;  /* 0x8000007d06067221 */ /* 0x100fe20000000000 */
[----:B------:R-:W-:Y:S01]  /*98c0*/  IADD3.X R233, PT, PT, R177, UR10, RZ, P0, !PT ;  /* 0x0000000ab1e97c10 */ /* 0x000fe200087fe4ff */
[----:B------:R0:W2:Y:S01]  /*98d0*/  LDG.E.U8 R63, desc[UR30][R228.64] ;  /* 0x0000001ee43f7981 */ /* 0x0000a2000c1e1100 */
[----:B------:R-:W-:Y:S01]  /*98e0*/  IADD3 R230, P1, PT, R168, UR36, RZ ;  /* 0x00000024a8e67c10 */ /* 0x000fe2000ff3e0ff */
[----:B------:R-:W-:Y:S01]  /*98f0*/  FMUL R4, R4, 1.4426950216293334961 ;  /* 0x3fb8aa3b04047820 */ /* 0x000fe20000400000 */
[--C-:B------:R-:W-:Y:S01]  /*9900*/  FADD R7, R7, -R125.reuse ;  /* 0x8000007d07077221 */ /* 0x100fe20000000000 */
[----:B------:R-:W-:Y:S01]  /*9910*/  FADD R8, R8, -R125 ;  /* 0x8000007d08087221 */ /* 0x000fe20000000000 */
[----:B------:R-:W-:Y:S01]  /*9920*/  IADD3.X R231, PT, PT, R169, UR10, RZ, P1, !PT ;  /* 0x0000000aa9e77c10 */ /* 0x000fe20008ffe4ff */
[----:B------:R-:W2:Y:S01]  /*9930*/  LDG.E.U8 R62, desc[UR30][R180.64] ;  /* 0x0000001eb43e7981 */ /* 0x000ea2000c1e1100 */
[----:B0-----:R-:W-:-:S03]  /*9940*/  IADD3 R228, P0, PT, R160, UR36, RZ ;  /* 0x00000024a0e47c10 */ /* 0x001fc6000ff1e0ff */
[----:B------:R0:W2:Y:S01]  /*9950*/  LDG.E.U8 R179, desc[UR30][R194.64] ;  /* 0x0000001ec2b37981 */ /* 0x0000a2000c1e1100 */
[----:B------:R-:W-:Y:S02]  /*9960*/  IADD3 RZ, P1, PT, R152, UR36, RZ ;  /* 0x0000002498ff7c10 */ /* 0x000fe4000ff3e0ff */
[----:B------:R-:W-:Y:S02]  /*9970*/  IADD3.X R229, PT, PT, R161, UR10, RZ, P0, !PT ;  /* 0x0000000aa1e57c10 */ /* 0x000fe400087fe4ff */
[----:B------:R-:W-:Y:S01]  /*9980*/  IADD3 RZ, P0, PT, R220, UR36, RZ ;  /* 0x00000024dcff7c10 */ /* 0x000fe2000ff1e0ff */
[----:B------:R1:W-:Y:S01]  /*9990*/  MUFU.EX2 R116, R4 ;  /* 0x0000000400747308 */ /* 0x0003e20000000800 */
[----:B------:R-:W-:Y:S01]  /*99a0*/  FMUL R6, R6, 1.4426950216293334961 ;  /* 0x3fb8aa3b06067820 */ /* 0x000fe20000400000 */
[--C-:B------:R-:W-:Y:S01]  /*99b0*/  FADD R186, R186, -R125.reuse ;  /* 0x8000007dbaba7221 */ /* 0x100fe20000000000 */
[----:B------:R1:W2:Y:S01]  /*99c0*/  LDG.E.U8 R181, desc[UR30][R232.64] ;  /* 0x0000001ee8b57981 */ /* 0x0002a2000c1e1100 */
[----:B0-----:R-:W-:Y:S01]  /*99d0*/  IADD3.X R195, PT, PT, R153, UR10, RZ, P1, !PT ;  /* 0x0000000a99c37c10 */ /* 0x001fe20008ffe4ff */
[--C-:B------:R-:W-:Y:S01]  /*99e0*/  FADD R9, R9, -R125.reuse ;  /* 0x8000007d09097221 */ /* 0x100fe20000000000 */
[----:B------:R-:W-:Y:S01]  /*99f0*/  IADD3 RZ, P1, PT, R212, UR36, RZ ;  /* 0x00000024d4ff7c10 */ /* 0x000fe2000ff3e0ff */
[----:B------:R-:W-:Y:S01]  /*9a00*/  FADD R10, R10, -R125 ;  /* 0x8000007d0a0a7221 */ /* 0x000fe20000000000 */
[----:B------:R-:W2:Y:S01]  /*9a10*/  LDG.E.U8 R180, desc[UR30][R230.64] ;  /* 0x0000001ee6b47981 */ /* 0x000ea2000c1e1100 */
[----:B-1----:R-:W-:Y:S01]  /*9a20*/  FMUL R4, R7, 1.4426950216293334961 ;  /* 0x3fb8aa3b07047820 */ /* 0x002fe20000400000 */
[----:B------:R-:W-:Y:S01]  /*9a30*/  FMUL R7, R8, 1.4426950216293334961 ;  /* 0x3fb8aa3b08077820 */ /* 0x000fe20000400000 */
[----:B------:R-:W-:-:S02]  /*9a40*/  IADD3.X R233, PT, PT, R221, UR10, RZ, P0, !PT ;  /* 0x0000000adde97c10 */ /* 0x000fc400087fe4ff */
[----:B------:R-:W-:Y:S01]  /*9a50*/  IADD3 R8, P0, PT, R204, UR36, RZ ;  /* 0x00000024cc087c10 */ /* 0x000fe2000ff1e0ff */
[----:B------:R0:W-:Y:S01]  /*9a60*/  MUFU.EX2 R185, R6 ;  /* 0x0000000600b97308 */ /* 0x0001e20000000800 */
[----:B------:R-:W-:Y:S01]  /*9a70*/  FMUL R226, R186, 1.4426950216293334961 ;  /* 0x3fb8aa3bbae27820 */ /* 0x000fe20000400000 */
[----:B------:R-:W-:Y:S01]  /*9a80*/  VIADD R232, R220, UR36 ;  /* 0x00000024dce87c36 */ /* 0x000fe20008000000 */
[----:B------:R1:W2:Y:S01]  /*9a90*/  LDG.E.U8 R186, desc[UR30][R228.64] ;  /* 0x0000001ee4ba7981 */ /* 0x0002a2000c1e1100 */
[----:B------:R-:W-:Y:S01]  /*9aa0*/  IADD3.X R235, PT, PT, R213, UR10, RZ, P1, !PT ;  /* 0x0000000ad5eb7c10 */ /* 0x000fe20008ffe4ff */
[----:B------:R-:W-:Y:S01]  /*9ab0*/  FMUL R10, R10, 1.4426950216293334961 ;  /* 0x3fb8aa3b0a0a7820 */ /* 0x000fe20000400000 */
[----:B------:R-:W-:Y:S01]  /*9ac0*/  FADD R11, R11, -R125 ;  /* 0x8000007d0b0b7221 */ /* 0x000fe20000000000 */
[----:B------:R1:W2:Y:S01]  /*9ad0*/  LDG.E.U8 R241, desc[UR30][R232.64] ;  /* 0x0000001ee8f17981 */ /* 0x0002a2000c1e1100 */
[----:B0-----:R-:W-:Y:S01]  /*9ae0*/  FMUL R6, R9, 1.4426950216293334961 ;  /* 0x3fb8aa3b09067820 */ /* 0x001fe20000400000 */
[----:B------:R-:W-:-:S02]  /*9af0*/  IADD3.X R9, PT, PT, R205, UR10, RZ, P0, !PT ;  /* 0x0000000acd097c10 */ /* 0x000fc400087fe4ff */
[----:B------:R-:W-:Y:S02]  /*9b00*/  IADD3 R244, P0, PT, R174, UR36, RZ ;  /* 0x00000024aef47c10 */ /* 0x000fe4000ff1e0ff */
[----:B-1----:R-:W-:Y:S01]  /*9b10*/  IADD3 R228, P1, PT, R196, UR36, RZ ;  /* 0x00000024c4e47c10 */ /* 0x002fe2000ff3e0ff */
[----:B------:R0:W-:Y:S01]  /*9b20*/  MUFU.EX2 R230, R10 ;  /* 0x0000000a00e67308 */ /* 0x0001e20000000800 */
[----:B------:R-:W-:Y:S02]  /*9b30*/  IADD3.X R245, PT, PT, R175, UR10, RZ, P0, !PT ;  /* 0x0000000aaff57c10 */ /* 0x000fe400087fe4ff */
[----:B------:R-:W-:Y:S02]  /*9b40*/  IADD3.X R229, PT, PT, R197, UR10, RZ, P1, !PT ;  /* 0x0000000ac5e57c10 */ /* 0x000fe40008ffe4ff */
[----:B------:R-:W-:Y:S01]  /*9b50*/  IADD3 R232, P1, PT, R166, UR36, RZ ;  /* 0x00000024a6e87c10 */ /* 0x000fe2000ff3e0ff */
[----:B------:R-:W-:Y:S01]  /*9b60*/  FMUL R183, R11, 1.4426950216293334961 ;  /* 0x3fb8aa3b0bb77820 */ /* 0x000fe20000400000 */
[----:B------:R-:W-:-:S02]  /*9b70*/  VIADD R234, R212, UR36 ;  /* 0x00000024d4ea7c36 */ /* 0x000fc40008000000 */
[----:B------:R-:W-:Y:S01]  /*9b80*/  FADD R12, R12, -R125 ;  /* 0x8000007d0c0c7221 */ /* 0x000fe20000000000 */
[----:B0-----:R-:W-:Y:S01]  /*9b90*/  IADD3 R10, P0, PT, R158, UR36, RZ ;  /* 0x000000249e0a7c10 */ /* 0x001fe2000ff1e0ff */
[----:B------:R-:W-:Y:S01]  /*9ba0*/  VIADD R194, R152, UR36 ;  /* 0x0000002498c27c36 */ /* 0x000fe20008000000 */
[----:B------:R-:W-:Y:S01]  /*9bb0*/  IADD3.X R233, PT, PT, R167, UR10, RZ, P1, !PT ;  /* 0x0000000aa7e97c10 */ /* 0x000fe20008ffe4ff */
[----:B------:R0:W2:Y:S01]  /*9bc0*/  LDG.E.U8 R242, desc[UR30][R234.64] ;  /* 0x0000001eeaf27981 */ /* 0x0000a2000c1e1100 */
[----:B------:R-:W-:Y:S02]  /*9bd0*/  IADD3.X R11, PT, PT, R159, UR10, RZ, P0, !PT ;  /* 0x0000000a9f0b7c10 */ /* 0x000fe400087fe4ff */
[----:B------:R-:W-:Y:S01]  /*9be0*/  IADD3 RZ, P1, PT, R150, UR36, RZ ;  /* 0x0000002496ff7c10 */ /* 0x000fe2000ff3e0ff */
[----:B------:R-:W-:Y:S01]  /*9bf0*/  FMUL R193, R12, 1.4426950216293334961 ;  /* 0x3fb8aa3b0cc17820 */ /* 0x000fe20000400000 */
[----:B------:R-:W-:Y:S01]  /*9c00*/  IADD3 RZ, P0, PT, R218, UR36, RZ ;  /* 0x00000024daff7c10 */ /* 0x000fe2000ff1e0ff */
[----:B------:R-:W2:Y:S01]  /*9c10*/  LDG.E.U8 R187, desc[UR30][R194.64] ;  /* 0x0000001ec2bb7981 */ /* 0x000ea2000c1e1100 */
[----:B------:R-:W-:-:S02]  /*9c20*/  IADD3.X R237, PT, PT, R151, UR10, RZ, P1, !PT ;  /* 0x0000000a97ed7c10 */ /* 0x000fc40008ffe4ff */
[----:B------:R-:W-:Y:S01]  /*9c30*/  IADD3.X R249, PT, PT, R219, UR10, RZ, P0, !PT ;  /* 0x0000000adbf97c10 */ /* 0x000fe200087fe4ff */
[----:B------:R1:W2:Y:S01]  /*9c40*/  LDG.E.U8 R12, desc[UR30][R232.64] ;  /* 0x0000001ee80c7981 */ /* 0x0002a2000c1e1100 */
[----:B0-----:R-:W-:Y:S02]  /*9c50*/  IADD3 R234, P1, PT, R210, UR36, RZ ;  /* 0x00000024d2ea7c10 */ /* 0x001fe4000ff3e0ff */
[----:B------:R-:W-:Y:S01]  /*9c60*/  IADD3 R238, P0, PT, R202, UR36, RZ ;  /* 0x00000024caee7c10 */ /* 0x000fe2000ff1e0ff */
[--C-:B------:R-:W-:Y:S01]  /*9c70*/  FADD R17, R17, -R125.reuse ;  /* 0x8000007d11117221 */ /* 0x100fe20000000000 */
[----:B------:R-:W-:Y:S01]  /*9c80*/  IADD3.X R235, PT, PT, R211, UR10, RZ, P1, !PT ;  /* 0x0000000ad3eb7c10 */ /* 0x000fe20008ffe4ff */
[----:B------:R0:W2:Y:S01]  /*9c90*/  LDG.E.U8 R194, desc[UR30][R8.64] ;  /* 0x0000001e08c27981 */ /* 0x0000a2000c1e1100 */
[----:B------:R-:W-:Y:S02]  /*9ca0*/  IADD3.X R239, PT, PT, R203, UR10, RZ, P0, !PT ;  /* 0x0000000acbef7c10 */ /* 0x000fe400087fe4ff */
[----:B------:R-:W-:Y:S01]  /*9cb0*/  IADD3 R246, P0, PT, R172, UR36, RZ ;  /* 0x00000024acf67c10 */ /* 0x000fe2000ff1e0ff */
[----:B------:R-:W-:Y:S01]  /*9cc0*/  VIADD R236, R150, UR36 ;  /* 0x0000002496ec7c36 */ /* 0x000fe20008000000 */
[----:B-1----:R-:W-:Y:S01]  /*9cd0*/  IADD3 R232, P1, PT, R190, UR36, RZ ;  /* 0x00000024bee87c10 */ /* 0x002fe2000ff3e0ff */
[--C-:B------:R-:W-:Y:S01]  /*9ce0*/  FADD R20, R20, -R125.reuse ;  /* 0x8000007d14147221 */ /* 0x100fe20000000000 */
[----:B------:R1:W2:Y:S01]  /*9cf0*/  LDG.E.U8 R243, desc[UR30][R228.64] ;  /* 0x0000001ee4f37981 */ /* 0x0002a2000c1e1100 */
[--C-:B0-----:R-:W-:Y:S01]  /*9d00*/  FADD R8, R14, -R125.reuse ;  /* 0x8000007d0e087221 */ /* 0x101fe20000000000 */
[----:B------:R-:W-:-:S02]  /*9d10*/  FADD R15, R15, -R125 ;  /* 0x8000007d0f0f7221 */ /* 0x000fc40000000000 */
[----:B------:R0:W2:Y:S01]  /*9d20*/  LDG.E.U8 R14, desc[UR30][R10.64] ;  /* 0x0000001e0a0e7981 */ /* 0x0000a2000c1e1100 */
[----:B------:R-:W-:Y:S02]  /*9d30*/  IADD3.X R233, PT, PT, R191, UR10, RZ, P1, !PT ;  /* 0x0000000abfe97c10 */ /* 0x000fe40008ffe4ff */
[----:B------:R-:W-:Y:S01]  /*9d40*/  IADD3.X R247, PT, PT, R173, UR10, RZ, P0, !PT ;  /* 0x0000000aadf77c10 */ /* 0x000fe200087fe4ff */
[----:B------:R-:W-:Y:S02]  /*9d50*/  VIADD R248, R218, UR36 ;  /* 0x00000024daf87c36 */ /* 0x000fe40008000000 */
[----:B-1----:R-:W-:Y:S01]  /*9d60*/  FMUL R228, R8, 1.4426950216293334961 ;  /* 0x3fb8aa3b08e47820 */ /* 0x002fe20000400000 */
[----:B------:R-:W-:Y:S01]  /*9d70*/  FMUL R8, R17, 1.4426950216293334961 ;  /* 0x3fb8aa3b11087820 */ /* 0x000fe20000400000 */
[--C-:B------:R-:W-:Y:S01]  /*9d80*/  FADD R19, R19, -R125.reuse ;  /* 0x8000007d13137221 */ /* 0x100fe20000000000 */
[----:B------:R1:W2:Y:S01]  /*9d90*/  LDG.E.U8 R17, desc[UR30][R236.64] ;  /* 0x0000001eec117981 */ /* 0x0002a2000c1e1100 */
[----:B0-----:R-:W-:-:S03]  /*9da0*/  FADD R10, R16, -R125 ;  /* 0x8000007d100a7221 */ /* 0x001fc60000000000 */
[----:B------:R0:W2:Y:S01]  /*9db0*/  LDG.E.U8 R16, desc[UR30][R234.64] ;  /* 0x0000001eea107981 */ /* 0x0000a2000c1e1100 */
[----:B------:R-:W-:-:S03]  /*9dc0*/  FMUL R11, R15, 1.4426950216293334961 ;  /* 0x3fb8aa3b0f0b7820 */ /* 0x000fc60000400000 */
[----:B------:R-:W2:Y:S01]  /*9dd0*/  LDG.E.U8 R15, desc[UR30][R248.64] ;  /* 0x0000001ef80f7981 */ /* 0x000ea2000c1e1100 */
[----:B-1----:R-:W-:-:S03]  /*9de0*/  FMUL R236, R20, 1.4426950216293334961 ;  /* 0x3fb8aa3b14ec7820 */ /* 0x002fc60000400000 */
[----:B------:R1:W2:Y:S01]  /*9df0*/  LDG.E.U8 R20, desc[UR30][R232.64] ;  /* 0x0000001ee8147981 */ /* 0x0002a2000c1e1100 */
[----:B0-----:R-:W-:-:S03]  /*9e00*/  IADD3 R234, P0, PT, R164, UR36, RZ ;  /* 0x00000024a4ea7c10 */ /* 0x001fc6000ff1e0ff */
[----:B------:R-:W2:Y:S01]  /*9e10*/  LDG.E.U8 R244, desc[UR30][R244.64] ;  /* 0x0000001ef4f47981 */ /* 0x000ea2000c1e1100 */
[----:B------:R-:W-:-:S03]  /*9e20*/  IADD3.X R235, PT, PT, R165, UR10, RZ, P0, !PT ;  /* 0x0000000aa5eb7c10 */ /* 0x000fc600087fe4ff */
[----:B------:R-:W2:Y:S01]  /*9e30*/  LDG.E.U8 R246, desc[UR30][R246.64] ;  /* 0x0000001ef6f67981 */ /* 0x000ea2000c1e1100 */
[----:B-1----:R-:W-:-:S04]  /*9e40*/  IADD3 R232, P0, PT, R156, UR36, RZ ;  /* 0x000000249ce87c10 */ /* 0x002fc8000ff1e0ff */
[----:B------:R-:W-:Y:S01]  /*9e50*/  IADD3.X R233, PT, PT, R157, UR10, RZ, P0, !PT ;  /* 0x0000000a9de97c10 */ /* 0x000fe200087fe4ff */
[C---:B------:R-:W-:Y:S01]  /*9e60*/  VIADD R248, R148.reuse, UR36 ;  /* 0x0000002494f87c36 */ /* 0x040fe20008000000 */
[----:B------:R-:W-:Y:S01]  /*9e70*/  IADD3 RZ, P0, PT, R148, UR36, RZ ;  /* 0x0000002494ff7c10 */ /* 0x000fe2000ff1e0ff */
[----:B------:R-:W-:Y:S01]  /*9e80*/  FMUL R227, R19, 1.4426950216293334961 ;  /* 0x3fb8aa3b13e37820 */ /* 0x000fe20000400000 */
[----:B------:R-:W2:Y:S02]  /*9e90*/  LDG.E.U8 R245, desc[UR30][R238.64] ;  /* 0x0000001eeef57981 */ /* 0x000ea4000c1e1100 */
[----:B------:R-:W-:Y:S02]  /*9ea0*/  IADD3.X R249, PT, PT, R149, UR10, RZ, P0, !PT ;  /* 0x0000000a95f97c10 */ /* 0x000fe400087fe4ff */
[----:B------:R-:W2:Y:S04]  /*9eb0*/  LDG.E.U8 R19, desc[UR30][R234.64] ;  /* 0x0000001eea137981 */ /* 0x000ea8000c1e1100 */
[----:B------:R0:W2:Y:S04]  /*9ec0*/  LDG.E.U8 R247, desc[UR30][R232.64] ;  /* 0x0000001ee8f77981 */ /* 0x0000a8000c1e1100 */
[----:B------:R-:W2:Y:S01]  /*9ed0*/  LDG.E.U8 R248, desc[UR30][R248.64] ;  /* 0x0000001ef8f87981 */ /* 0x000ea2000c1e1100 */
[----:B------:R-:W-:-:S04]  /*9ee0*/  FADD R5, R5, -R125 ;  /* 0x8000007d05057221 */ /* 0x000fc80000000000 */
[----:B------:R-:W-:-:S06]  /*9ef0*/  FMUL R5, R5, 1.4426950216293334961 ;  /* 0x3fb8aa3b05057820 */ /* 0x000fcc0000400000 */
[----:B------:R-:W1:Y:S01]  /*9f00*/  MUFU.EX2 R5, R5 ;  /* 0x0000000500057308 */ /* 0x000e620000000800 */
[--C-:B------:R-:W-:Y:S01]  /*9f10*/  FADD R26, R26, -R125.reuse ;  /* 0x8000007d1a1a7221 */ /* 0x100fe20000000000 */
[----:B------:R-:W-:-:S06]  /*9f20*/  FADD R13, R13, -R125 ;  /* 0x8000007d0d0d7221 */ /* 0x000fcc0000000000 */
[----:B------:R-:W0:Y:S01]  /*9f30*/  MUFU.EX2 R226, R226 ;  /* 0x000000e200e27308 */ /* 0x000e220000000800 */
[----:B------:R-:W-:Y:S01]  /*9f40*/  FMUL R26, R26, 1.4426950216293334961 ;  /* 0x3fb8aa3b1a1a7820 */ /* 0x000fe20000400000 */
[----:B------:R-:W-:Y:S01]  /*9f50*/  FMUL R13, R13, 1.4426950216293334961 ;  /* 0x3fb8aa3b0d0d7820 */ /* 0x000fe20000400000 */
[--C-:B------:R-:W-:Y:S01]  /*9f60*/  FADD R18, R18, -R125.reuse ;  /* 0x8000007d12127221 */ /* 0x100fe20000000000 */
[----:B------:R-:W-:-:S04]  /*9f70*/  FADD R23, R23, -R125 ;  /* 0x8000007d17177221 */ /* 0x000fc80000000000 */
[----:B------:R-:W0:Y:S01]  /*9f80*/  MUFU.EX2 R4, R4 ;  /* 0x0000000400047308 */ /* 0x000e220000000800 */
[--C-:B------:R-:W-:Y:S01]  /*9f90*/  FADD R27, R27, -R125.reuse ;  /* 0x8000007d1b1b7221 */ /* 0x100fe20000000000 */
[----:B------:R-:W-:-:S06]  /*9fa0*/  FADD R21, R21, -R125 ;  /* 0x8000007d15157221 */ /* 0x000fcc0000000000 */
[----:B------:R-:W-:Y:S01]  /*9fb0*/  MUFU.EX2 R195, R6 ;  /* 0x0000000600c37308 */ /* 0x000fe20000000800 */
[----:B------:R-:W-:-:S07]  /*9fc0*/  FMUL R21, R21, 1.4426950216293334961 ;  /* 0x3fb8aa3b15157820 */ /* 0x000fce0000400000 */
[----:B------:R-:W1:Y:S01]  /*9fd0*/  MUFU.EX2 R7, R7 ;  /* 0x0000000700077308 */ /* 0x000e620000000800 */
[----:B------:R-:W-:-:S07]  /*9fe0*/  FADD R25, R25, -R125 ;  /* 0x8000007d19197221 */ /* 0x000fce0000000000 */
[----:B------:R-:W1:Y:S08]  /*9ff0*/  MUFU.EX2 R6, R183 ;  /* 0x000000b700067308 */ /* 0x000e700000000800 */
[----:B0-----:R1:W-:Y:S01]  /*a000*/  MUFU.EX2 R233, R26 ;  /* 0x0000001a00e97308 */ /* 0x0013e20000000800 */
[----:B------:R-:W-:-:S07]  /*a010*/  FADD R32, R32, -R125 ;  /* 0x8000007d20207221 */ /* 0x000fce0000000000 */
[----:B------:R0:W-:Y:S01]  /*a020*/  MUFU.EX2 R183, R13 ;  /* 0x0000000d00b77308 */ /* 0x0001e20000000800 */
[----:B-1----:R-:W-:Y:S01]  /*a030*/  FADD R26, R116, R5 ;  /* 0x00000005741a7221 */ /* 0x002fe20000000000 */
[----:B0-----:R-:W-:Y:S01]  /*a040*/  FMUL R13, R18, 1.4426950216293334961 ;  /* 0x3fb8aa3b120d7820 */ /* 0x001fe20000400000 */
[----:B------:R-:W-:Y:S01]  /*a050*/  FMUL R18, R23, 1.4426950216293334961 ;  /* 0x3fb8aa3b17127820 */ /* 0x000fe20000400000 */
[----:B------:R-:W-:Y:S01]  /*a060*/  FMUL R23, R27, 1.4426950216293334961 ;  /* 0x3fb8aa3b1b177820 */ /* 0x000fe20000400000 */
[----:B------:R-:W-:-:S03]  /*a070*/  FADD R27, R185, R26 ;  /* 0x0000001ab91b7221 */ /* 0x000fc60000000000 */
[----:B------:R0:W-:Y:S01]  /*a080*/  MUFU.EX2 R229, R21 ;  /* 0x0000001500e57308 */ /* 0x0001e20000000800 */
[----:B------:R-:W-:Y:S01]  /*a090*/  FADD R27, R226, R27 ;  /* 0x0000001be21b7221 */ /* 0x000fe20000000000 */
[----:B------:R-:W-:Y:S01]  /*a0a0*/  FADD R24, R24, -R125 ;  /* 0x8000007d18187221 */ /* 0x000fe20000000000 */
[----:B0-----:R-:W-:Y:S01]  /*a0b0*/  FMUL R21, R25, 1.4426950216293334961 ;  /* 0x3fb8aa3b19157820 */ /* 0x001fe20000400000 */
[----:B------:R-:W-:Y:S01]  /*a0c0*/  FMUL R25, R32, 1.4426950216293334961 ;  /* 0x3fb8aa3b20197820 */ /* 0x000fe20000400000 */
[----:B------:R-:W-:-:S03]  /*a0d0*/  FADD R32, R4, R27 ;  /* 0x0000001b04207221 */ /* 0x000fc60000000000 */
[----:B------:R-:W0:Y:S01]  /*a0e0*/  MUFU.EX2 R9, R193 ;  /* 0x000000c100097308 */ /* 0x000e220000000800 */
[----:B------:R-:W-:Y:S01]  /*a0f0*/  FMUL R24, R24, 1.4426950216293334961 ;  /* 0x3fb8aa3b18187820 */ /* 0x000fe20000400000 */
[----:B------:R-:W-:Y:S01]  /*a100*/  FADD R32, R7, R32 ;  /* 0x0000002007207221 */ /* 0x000fe20000000000 */
[--C-:B------:R-:W-:Y:S01]  /*a110*/  FADD R30, R30, -R125.reuse ;  /* 0x8000007d1e1e7221 */ /* 0x100fe20000000000 */
[----:B------:R-:W-:Y:S02]  /*a120*/  FADD R33, R33, -R125 ;  /* 0x8000007d21217221 */ /* 0x000fe40000000000 */
[----:B------:R-:W-:Y:S02]  /*a130*/  FADD R27, R195, R32 ;  /* 0x00000020c31b7221 */ /* 0x000fe40000000000 */
[----:B------:R1:W-:Y:S08]  /*a140*/  MUFU.EX2 R250, R24 ;  /* 0x0000001800fa7308 */ /* 0x0003f00000000800 */
[----:B------:R-:W3:Y:S01]  /*a150*/  MUFU.EX2 R228, R228 ;  /* 0x000000e400e47308 */ /* 0x000ee20000000800 */
[----:B-1----:R-:W-:Y:S01]  /*a160*/  FMUL R24, R30, 1.4426950216293334961 ;  /* 0x3fb8aa3b1e187820 */ /* 0x002fe20000400000 */
[----:B------:R-:W-:Y:S01]  /*a170*/  FMUL R30, R33, 1.4426950216293334961 ;  /* 0x3fb8aa3b211e7820 */ /* 0x000fe20000400000 */
[----:B------:R-:W-:Y:S01]  /*a180*/  FADD R33, R230, R27 ;  /* 0x0000001be6217221 */ /* 0x000fe20000000000 */
[----:B------:R-:W-:-:S03]  /*a190*/  FMUL R10, R10, 1.4426950216293334961 ;  /* 0x3fb8aa3b0a0a7820 */ /* 0x000fc60000400000 */
[----:B------:R-:W-:Y:S01]  /*a1a0*/  FADD R32, R6, R33 ;  /* 0x0000002106207221 */ /* 0x000fe20000000000 */
[----:B------:R-:W1:Y:S01]  /*a1b0*/  MUFU.EX2 R8, R8 ;  /* 0x0000000800087308 */ /* 0x000e620000000800 */
[----:B------:R-:W-:Y:S02]  /*a1c0*/  FADD R22, R22, -R125 ;  /* 0x8000007d16167221 */ /* 0x000fe40000000000 */
[----:B0-----:R-:W-:-:S05]  /*a1d0*/  FADD R32, R9, R32 ;  /* 0x0000002009207221 */ /* 0x001fca0000000000 */
[----:B------:R-:W0:Y:S01]  /*a1e0*/  MUFU.EX2 R11, R11 ;  /* 0x0000000b000b7308 */ /* 0x000e220000000800 */
[----:B------:R-:W-:Y:S01]  /*a1f0*/  FMUL R22, R22, 1.4426950216293334961 ;  /* 0x3fb8aa3b16167820 */ /* 0x000fe20000400000 */
[----:B------:R-:W-:Y:S01]  /*a200*/  FADD R33, R183, R32 ;  /* 0x00000020b7217221 */ /* 0x000fe20000000000 */
[--C-:B------:R-:W-:Y:S01]  /*a210*/  FADD R29, R29, -R125.reuse ;  /* 0x8000007d1d1d7221 */ /* 0x100fe20000000000 */
[----:B------:R-:W-:-:S04]  /*a220*/  FADD R31, R31, -R125 ;  /* 0x8000007d1f1f7221 */ /* 0x000fc80000000000 */
[----:B------:R-:W0:Y:S01]  /*a230*/  MUFU.EX2 R193, R10 ;  /* 0x0000000a00c17308 */ /* 0x000e220000000800 */
[----:B------:R-:W-:Y:S01]  /*a240*/  FADD R34, R34, -R125 ;  /* 0x8000007d22227221 */ /* 0x000fe20000000000 */
[----:B---3--:R-:W-:Y:S01]  /*a250*/  FADD R33, R228, R33 ;  /* 0x00000021e4217221 */ /* 0x008fe20000000000 */
[----:B------:R-:W-:-:S05]  /*a260*/  FADD R35, R35, -R125 ;  /* 0x8000007d23237221 */ /* 0x000fca0000000000 */
[----:B------:R-:W3:Y:S01]  /*a270*/  MUFU.EX2 R236, R236 ;  /* 0x000000ec00ec7308 */ /* 0x000ee20000000800 */
[----:B------:R-:W-:-:S07]  /*a280*/  FMUL R35, R35, 1.4426950216293334961 ;  /* 0x3fb8aa3b23237820 */ /* 0x000fce0000400000 */
[----:B------:R0:W-:Y:S02]  /*a290*/  MUFU.EX2 R240, R22 ;  /* 0x0000001600f07308 */ /* 0x0001e40000000800 */
[----:B0-----:R-:W-:Y:S01]  /*a2a0*/  FMUL R22, R29, 1.4426950216293334961 ;  /* 0x3fb8aa3b1d167820 */ /* 0x001fe20000400000 */
[----:B------:R-:W-:-:S05]  /*a2b0*/  FMUL R29, R31, 1.4426950216293334961 ;  /* 0x3fb8aa3b1f1d7820 */ /* 0x000fca0000400000 */
[----:B------:R-:W0:Y:S01]  /*a2c0*/  MUFU.EX2 R10, R227 ;  /* 0x000000e3000a7308 */ /* 0x000e220000000800 */
[----:B------:R-:W-:Y:S01]  /*a2d0*/  FMUL R31, R34, 1.4426950216293334961 ;  /* 0x3fb8aa3b221f7820 */ /* 0x000fe20000400000 */
[----:B-1----:R-:W-:-:S04]  /*a2e0*/  FADD R34, R8, R33 ;  /* 0x0000002108227221 */ /* 0x002fc80000000000 */
[----:B------:R-:W-:Y:S02]  /*a2f0*/  FADD R34, R11, R34 ;  /* 0x000000220b227221 */ /* 0x000fe40000000000 */
[----:B------:R-:W1:Y:S08]  /*a300*/  MUFU.EX2 R13, R13 ;  /* 0x0000000d000d7308 */ /* 0x000e700000000800 */
[----:B------:R0:W-:Y:S02]  /*a310*/  MUFU.EX2 R234, R35 ;  /* 0x0000002300ea7308 */ /* 0x0001e40000000800 */
[----:B0-----:R-:W-:-:S06]  /*a320*/  FADD R35, R193, R34 ;  /* 0x00000022c1237221 */ /* 0x001fcc0000000000 */
[----:B------:R-:W0:Y:S01]  /*a330*/  MUFU.EX2 R18, R18 ;  /* 0x0000001200127308 */ /* 0x000e220000000800 */
[----:B---3--:R-:W-:-:S04]  /*a340*/  FADD R35, R236, R35 ;  /* 0x00000023ec237221 */ /* 0x008fc80000000000 */
[----:B------:R-:W-:-:S03]  /*a350*/  FADD R34, R10, R35 ;  /* 0x000000230a227221 */ /* 0x000fc60000000000 */
[----:B------:R-:W3:Y:S01]  /*a360*/  MUFU.EX2 R21, R21 ;  /* 0x0000001500157308 */ /* 0x000ee20000000800 */
[----:B-1----:R-:W-:-:S04]  /*a370*/  FADD R34, R13, R34 ;  /* 0x000000220d227221 */ /* 0x002fc80000000000 */
[----:B------:R-:W-:Y:S01]  /*a380*/  FADD R35, R229, R34 ;  /* 0x00000022e5237221 */ /* 0x000fe20000000000 */
[----:B------:R-:W-:-:S03]  /*a390*/  FADD R28, R28, -R125 ;  /* 0x8000007d1c1c7221 */ /* 0x000fc60000000000 */
[----:B------:R-:W-:Y:S01]  /*a3a0*/  FADD R35, R240, R35 ;  /* 0x00000023f0237221 */ /* 0x000fe20000000000 */
[----:B------:R-:W1:Y:S01]  /*a3b0*/  MUFU.EX2 R22, R22 ;  /* 0x0000001600167308 */ /* 0x000e620000000800 */
[----:B------:R-:W-:Y:S01]  /*a3c0*/  FADD R36, R36, -R125 ;  /* 0x8000007d24247221 */ /* 0x000fe20000000000 */
[----:B------:R-:W-:Y:S01]  /*a3d0*/  FMUL R28, R28, 1.4426950216293334961 ;  /* 0x3fb8aa3b1c1c7820 */ /* 0x000fe20000400000 */
[----:B0-----:R-:W-:Y:S02]  /*a3e0*/  FADD R34, R18, R35 ;  /* 0x0000002312227221 */ /* 0x001fe40000000000 */
[----:B------:R-:W-:Y:S02]  /*a3f0*/  FMUL R33, R36, 1.4426950216293334961 ;  /* 0x3fb8aa3b24217820 */ /* 0x000fe40000400000 */
[----:B---3--:R-:W-:Y:S01]  /*a400*/  FADD R36, R21, R34 ;  /* 0x0000002215247221 */ /* 0x008fe20000000000 */
[----:B------:R-:W0:Y:S03]  /*a410*/  MUFU.EX2 R23, R23 ;  /* 0x0000001700177308 */ /* 0x000e260000000800 */
[----:B------:R-:W-:-:S05]  /*a420*/  FADD R35, R233, R36 ;  /* 0x00000024e9237221 */ /* 0x000fca0000000000 */
[----:B------:R-:W3:Y:S01]  /*a430*/  MUFU.EX2 R28, R28 ;  /* 0x0000001c001c7308 */ /* 0x000ee20000000800 */
[----:B------:R-:W-:-:S07]  /*a440*/  FADD R35, R250, R35 ;  /* 0x00000023fa237221 */ /* 0x000fce0000000000 */
[----:B------:R-:W3:Y:S01]  /*a450*/  MUFU.EX2 R29, R29 ;  /* 0x0000001d001d7308 */ /* 0x000ee20000000800 */
[----:B-1----:R-:W-:Y:S01]  /*a460*/  FADD R36, R22, R35 ;  /* 0x0000002316247221 */ /* 0x002fe20000000000 */
[----:B------:R-:W-:-:S06]  /*a470*/  FADD R39, R39, -R125 ;  /* 0x8000007d27277221 */ /* 0x000fcc0000000000 */
[----:B------:R-:W1:Y:S01]  /*a480*/  MUFU.EX2 R24, R24 ;  /* 0x0000001800187308 */ /* 0x000e620000000800 */
[----:B0-----:R-:W-:Y:S01]  /*a490*/  FADD R35, R23, R36 ;  /* 0x0000002417237221 */ /* 0x001fe20000000000 */
[----:B------:R-:W-:-:S06]  /*a4a0*/  FMUL R39, R39, 1.4426950216293334961 ;  /* 0x3fb8aa3b27277820 */ /* 0x000fcc0000400000 */
[----:B------:R-:W0:Y:S01]  /*a4b0*/  MUFU.EX2 R25, R25 ;  /* 0x0000001900197308 */ /* 0x000e220000000800 */
[----:B---3--:R-:W-:Y:S01]  /*a4c0*/  FADD R36, R28, R35 ;  /* 0x000000231c247221 */ /* 0x008fe20000000000 */
[----:B------:R-:W-:-:S06]  /*a4d0*/  FADD R38, R38, -R125 ;  /* 0x8000007d26267221 */ /* 0x000fcc0000000000 */
[----:B------:R-:W3:Y:S01]  /*a4e0*/  MUFU.EX2 R30, R30 ;  /* 0x0000001e001e7308 */ /* 0x000ee20000000800 */
[----:B------:R-:W-:-:S07]  /*a4f0*/  FMUL R32, R38, 1.4426950216293334961 ;  /* 0x3fb8aa3b26207820 */ /* 0x000fce0000400000 */
[----:B------:R-:W0:Y:S08]  /*a500*/  MUFU.EX2 R31, R31 ;  /* 0x0000001f001f7308 */ /* 0x000e300000000800 */
[----:B------:R0:W2:Y:S02]  /*a510*/  MUFU.EX2 R235, R39 ;  /* 0x0000002700eb7308 */ /* 0x0000a40000000800 */
[----:B0-----:R-:W-:-:S04]  /*a520*/  FADD R39, R29, R36 ;  /* 0x000000241d277221 */ /* 0x001fc80000000000 */
[----:B-1----:R-:W-:Y:S02]  /*a530*/  FADD R36, R24, R39 ;  /* 0x0000002718247221 */ /* 0x002fe40000000000 */
[----:B------:R-:W0:Y:S02]  /*a540*/  MUFU.EX2 R32, R32 ;  /* 0x0000002000207308 */ /* 0x000e240000000800 */
[----:B------:R-:W-:Y:S01]  /*a550*/  FADD R39, R25, R36 ;  /* 0x0000002419277221 */ /* 0x000fe20000000000 */
[----:B------:R-:W-:-:S03]  /*a560*/  FADD R42, R42, -R125 ;  /* 0x8000007d2a2a7221 */ /* 0x000fc60000000000 */
[----:B---3--:R-:W-:Y:S02]  /*a570*/  FADD R38, R30, R39 ;  /* 0x000000271e267221 */ /* 0x008fe40000000000 */
[----:B------:R-:W1:Y:S01]  /*a580*/  MUFU.EX2 R33, R33 ;  /* 0x0000002100217308 */ /* 0x000e620000000800 */
[----:B------:R-:W-:Y:S01]  /*a590*/  FMUL R42, R42, 1.4426950216293334961 ;  /* 0x3fb8aa3b2a2a7820 */ /* 0x000fe20000400000 */
[--C-:B------:R-:W-:Y:S01]  /*a5a0*/  FADD R41, R41, -R125.reuse ;  /* 0x8000007d29297221 */ /* 0x100fe20000000000 */
[----:B------:R-:W-:Y:S01]  /*a5b0*/  FADD R39, R31, R38 ;  /* 0x000000261f277221 */ /* 0x000fe20000000000 */
[----:B------:R-:W-:Y:S02]  /*a5c0*/  FADD R40, R40, -R125 ;  /* 0x8000007d28287221 */ /* 0x000fe40000000000 */
[----:B------:R-:W-:Y:S01]  /*a5d0*/  FMUL R41, R41, 1.4426950216293334961 ;  /* 0x3fb8aa3b29297820 */ /* 0x000fe20000400000 */
[----:B------:R-:W-:Y:S01]  /*a5e0*/  FADD R38, R234, R39 ;  /* 0x00000027ea267221 */ /* 0x000fe20000000000 */
[----:B------:R-:W3:Y:S01]  /*a5f0*/  MUFU.EX2 R237, R42 ;  /* 0x0000002a00ed7308 */ /* 0x000ee20000000800 */
[----:B------:R-:W-:Y:S01]  /*a600*/  FADD R118, R118, -R125 ;  /* 0x8000007d76767221 */ /* 0x000fe20000000000 */
[----:B------:R-:W-:Y:S01]  /*a610*/  FMUL R40, R40, 1.4426950216293334961 ;  /* 0x3fb8aa3b28287820 */ /* 0x000fe20000400000 */
[----:B--2---:R-:W-:-:S02]  /*a620*/  FADD R39, R235, R38 ;  /* 0x00000026eb277221 */ /* 0x004fc40000000000 */
[----:B------:R-:W-:-:S03]  /*a630*/  FMUL R34, R118, 1.4426950216293334961 ;  /* 0x3fb8aa3b76227820 */ /* 0x000fc60000400000 */
[----:B------:R-:W2:Y:S01]  /*a640*/  MUFU.EX2 R238, R41 ;  /* 0x0000002900ee7308 */ /* 0x000ea20000000800 */
[----:B------:R-:W-:Y:S01]  /*a650*/  FADD R43, R43, -R125 ;  /* 0x8000007d2b2b7221 */ /* 0x000fe20000000000 */
[----:B0-----:R-:W-:Y:S01]  /*a660*/  FADD R38, R32, R39 ;  /* 0x0000002720267221 */ /* 0x001fe20000000000 */
[----:B------:R-:W-:-:S05]  /*a670*/  FADD R44, R44, -R125 ;  /* 0x8000007d2c2c7221 */ /* 0x000fca0000000000 */
[----:B------:R1:W0:Y:S01]  /*a680*/  MUFU.EX2 R239, R40 ;  /* 0x0000002800ef7308 */ /* 0x0002220000000800 */
[----:B------:R-:W-:Y:S01]  /*a690*/  FMUL R43, R43, 1.4426950216293334961 ;  /* 0x3fb8aa3b2b2b7820 */ /* 0x000fe20000400000 */
[----:B------:R-:W-:Y:S01]  /*a6a0*/  FADD R47, R47, -R125 ;  /* 0x8000007d2f2f7221 */ /* 0x000fe20000000000 */
[----:B------:R-:W-:-:S05]  /*a6b0*/  FMUL R44, R44, 1.4426950216293334961 ;  /* 0x3fb8aa3b2c2c7820 */ /* 0x000fca0000400000 */
[----:B------:R-:W0:Y:S01]  /*a6c0*/  MUFU.EX2 R34, R34 ;  /* 0x0000002200227308 */ /* 0x000e220000000800 */
[----:B-1----:R-:W-:Y:S01]  /*a6d0*/  FADD R40, R33, R38 ;  /* 0x0000002621287221 */ /* 0x002fe20000000000 */
[----:B------:R-:W-:Y:S01]  /*a6e0*/  FMUL R35, R47, 1.4426950216293334961 ;  /* 0x3fb8aa3b2f237820 */ /* 0x000fe20000400000 */
[----:B------:R-:W-:Y:S02]  /*a6f0*/  FADD R46, R46, -R125 ;  /* 0x8000007d2e2e7221 */ /* 0x000fe40000000000 */
[----:B---3--:R-:W-:-:S03]  /*a700*/  FADD R39, R237, R40 ;  /* 0x00000028ed277221 */ /* 0x008fc60000000000 */
[----:B------:R-:W1:Y:S01]  /*a710*/  MUFU.EX2 R231, R43 ;  /* 0x0000002b00e77308 */ /* 0x000e620000000800 */
[----:B--2---:R-:W-:Y:S01]  /*a720*/  FADD R40, R238, R39 ;  /* 0x00000027ee287221 */ /* 0x004fe20000000000 */
[----:B------:R-:W-:Y:S01]  /*a730*/  FMUL R36, R46, 1.4426950216293334961 ;  /* 0x3fb8aa3b2e247820 */ /* 0x000fe20000400000 */
[----:B------:R-:W-:-:S05]  /*a740*/  FADD R45, R45, -R125 ;  /* 0x8000007d2d2d7221 */ /* 0x000fca0000000000 */
[----:B------:R-:W2:Y:S01]  /*a750*/  MUFU.EX2 R232, R44 ;  /* 0x0000002c00e87308 */ /* 0x000ea20000000800 */
[----:B0-----:R-:W-:Y:S01]  /*a760*/  FADD R41, R239, R40 ;  /* 0x00000028ef297221 */ /* 0x001fe20000000000 */
[----:B------:R-:W-:Y:S01]  /*a770*/  FMUL R45, R45, 1.4426950216293334961 ;  /* 0x3fb8aa3b2d2d7820 */ /* 0x000fe20000400000 */
[----:B------:R-:W-:-:S05]  /*a780*/  FADD R119, R119, -R125 ;  /* 0x8000007d77777221 */ /* 0x000fca0000000000 */
[----:B------:R-:W0:Y:S01]  /*a790*/  MUFU.EX2 R35, R35 ;  /* 0x0000002300237308 */ /* 0x000e220000000800 */
[----:B------:R-:W-:Y:S01]  /*a7a0*/  FADD R40, R34, R41 ;  /* 0x0000002922287221 */ /* 0x000fe20000000000 */
[----:B------:R-:W-:Y:S01]  /*a7b0*/  FADD R120, R120, -R125 ;  /* 0x8000007d78787221 */ /* 0x000fe20000000000 */
[----:B------:R-:W-:-:S05]  /*a7c0*/  FMUL R119, R119, 1.4426950216293334961 ;  /* 0x3fb8aa3b77777820 */ /* 0x000fca0000400000 */
[----:B------:R-:W3:Y:S01]  /*a7d0*/  MUFU.EX2 R36, R36 ;  /* 0x0000002400247308 */ /* 0x000ee20000000800 */
[----:B-1----:R-:W-:Y:S01]  /*a7e0*/  FADD R41, R231, R40 ;  /* 0x00000028e7297221 */ /* 0x002fe20000000000 */
[----:B------:R-:W-:Y:S01]  /*a7f0*/  FMUL R38, R120, 1.4426950216293334961 ;  /* 0x3fb8aa3b78267820 */ /* 0x000fe20000400000 */
[----:B------:R-:W-:Y:S01]  /*a800*/  FADD R50, R50, -R125 ;  /* 0x8000007d32327221 */ /* 0x000fe20000000000 */
[----:B------:R-:W-:-:S04]  /*a810*/  F2FP.SATFINITE.E4M3.F32.PACK_AB_MERGE_C R27, R230, R195, RZ ;  /* 0x000000c3e61b723e */ /* 0x000fc800048070ff */
        /* <DEDUP_REMOVED lines=9> */
[----:B---3--:R-:W-:Y:S01]  /*a8b0*/  FADD R40, R36, R41 ;  /* 0x0000002924287221 */ /* 0x008fe20000000000 */
[----:B------:R-:W-:Y:S01]  /*a8c0*/  F2FP.SATFINITE.E4M3.F32.PACK_AB_MERGE_C R26, R226, R185, RZ ;  /* 0x000000b9e21a723e */ /* 0x000fe200048070ff */
[----:B------:R-:W-:Y:S01]  /*a8d0*/  FMUL R122, R122, 1.4426950216293334961 ;  /* 0x3fb8aa3b7a7a7820 */ /* 0x000fe20000400000 */
[----:B------:R-:W-:-:S04]  /*a8e0*/  FADD R123, R123, -R125 ;  /* 0x8000007d7b7b7221 */ /* 0x000fc80000000000 */
[----:B------:R-:W3:Y:S01]  /*a8f0*/  MUFU.EX2 R39, R39 ;  /* 0x0000002700277308 */ /* 0x000ee20000000800 */
[----:B-1----:R-:W-:Y:S01]  /*a900*/  FADD R41, R227, R40 ;  /* 0x00000028e3297221 */ /* 0x002fe20000000000 */
[----:B------:R-:W-:Y:S01]  /*a910*/  FMUL R123, R123, 1.4426950216293334961 ;  /* 0x3fb8aa3b7b7b7820 */ /* 0x000fe20000400000 */
[----:B------:R-:W-:-:S05]  /*a920*/  FADD R121, R121, -R125 ;  /* 0x8000007d79797221 */ /* 0x000fca0000000000 */
[----:B------:R-:W1:Y:S01]  /*a930*/  MUFU.EX2 R185, R117 ;  /* 0x0000007500b97308 */ /* 0x000e620000000800 */
[----:B--2---:R-:W-:Y:S01]  /*a940*/  FADD R41, R230, R41 ;  /* 0x00000029e6297221 */ /* 0x004fe20000000000 */
[----:B------:R-:W-:Y:S01]  /*a950*/  FMUL R40, R121, 1.4426950216293334961 ;  /* 0x3fb8aa3b79287820 */ /* 0x000fe20000400000 */
[----:B------:R-:W-:-:S05]  /*a960*/  FADD R52, R52, -R125 ;  /* 0x8000007d34347221 */ /* 0x000fca0000000000 */
[----:B------:R2:W1:Y:S01]  /*a970*/  MUFU.EX2 R226, R122 ;  /* 0x0000007a00e27308 */ /* 0x0004620000000800 */
[----:B0-----:R-:W-:Y:S01]  /*a980*/  FADD R42, R38, R41 ;  /* 0x00000029262a7221 */ /* 0x001fe20000000000 */
[----:B------:R-:W-:Y:S01]  /*a990*/  FMUL R52, R52, 1.4426950216293334961 ;  /* 0x3fb8aa3b34347820 */ /* 0x000fe20000400000 */
[----:B------:R-:W-:-:S05]  /*a9a0*/  FADD R55, R55, -R125 ;  /* 0x8000007d37377221 */ /* 0x000fca0000000000 */
[----:B------:R0:W0:Y:S01]  /*a9b0*/  MUFU.EX2 R44, R123 ;  /* 0x0000007b002c7308 */ /* 0x0000220000000800 */
[----:B---3--:R-:W-:Y:S01]  /*a9c0*/  FADD R42, R39, R42 ;  /* 0x0000002a272a7221 */ /* 0x008fe20000000000 */
[----:B------:R-:W-:Y:S01]  /*a9d0*/  FMUL R55, R55, 1.4426950216293334961 ;  /* 0x3fb8aa3b37377820 */ /* 0x000fe20000400000 */
[----:B------:R-:W-:-:S05]  /*a9e0*/  FADD R56, R56, -R125 ;  /* 0x8000007d38387221 */ /* 0x000fca0000000000 */
[----:B------:R-:W3:Y:S01]  /*a9f0*/  MUFU.EX2 R43, R40 ;  /* 0x00000028002b7308 */ /* 0x000ee20000000800 */
[----:B-1----:R-:W-:Y:S01]  /*aa00*/  FADD R41, R185, R42 ;  /* 0x0000002ab9297221 */ /* 0x002fe20000000000 */
[----:B--2---:R-:W-:Y:S01]  /*aa10*/  F2FP.SATFINITE.E4M3.F32.PACK_AB_MERGE_C R122, R29, R28, RZ ;  /* 0x0000001c1d7a723e */ /* 0x004fe200048070ff */
[----:B------:R-:W-:Y:S01]  /*aa20*/  FADD R54, R54, -R125 ;  /* 0x8000007d36367221 */ /* 0x000fe20000000000 */
[----:B------:R-:W-:-:S04]  /*aa30*/  LOP3.LUT R29, R2, 0x7f, RZ, 0xc0, !PT ;  /* 0x0000007f021d7812 */ /* 0x000fc800078ec0ff */
[----:B------:R-:W1:Y:S01]  /*aa40*/  MUFU.EX2 R195, R52 ;  /* 0x0000003400c37308 */ /* 0x000e620000000800 */
[----:B------:R-:W-:Y:S01]  /*aa50*/  F2FP.SATFINITE.E4M3.F32.PACK_AB_MERGE_C R118, R228, R183, RZ ;  /* 0x000000b7e476723e */ /* 0x000fe200048070ff */
[----:B------:R-:W-:Y:S01]  /*aa60*/  FMUL R56, R56, 1.4426950216293334961 ;  /* 0x3fb8aa3b38387820 */ /* 0x000fe20000400000 */
[--C-:B------:R-:W-:Y:S01]  /*aa70*/  FADD R48, R48, -R125.reuse ;  /* 0x8000007d30307221 */ /* 0x100fe20000000000 */
[----:B------:R-:W-:Y:S01]  /*aa80*/  FADD R57, R57, -R125 ;  /* 0x8000007d39397221 */ /* 0x000fe20000000000 */
[----:B0-----:R-:W-:Y:S01]  /*aa90*/  F2FP.SATFINITE.E4M3.F32.PACK_AB_MERGE_C R123, R31, R30, RZ ;  /* 0x0000001e1f7b723e */ /* 0x001fe200048070ff */
[----:B------:R-:W-:Y:S02]  /*aaa0*/  FADD R41, R226, R41 ;  /* 0x00000029e2297221 */ /* 0x000fe40000000000 */
[----:B------:R-:W0:Y:S01]  /*aab0*/  MUFU.EX2 R228, R55 ;  /* 0x0000003700e47308 */ /* 0x000e220000000800 */
[----:B------:R-:W-:Y:S01]  /*aac0*/  F2FP.SATFINITE.E4M3.F32.PACK_AB_MERGE_C R119, R236, R193, RZ ;  /* 0x000000c1ec77723e */ /* 0x000fe200048070ff */
[----:B------:R-:W-:Y:S01]  /*aad0*/  FMUL R54, R54, 1.4426950216293334961 ;  /* 0x3fb8aa3b36367820 */ /* 0x000fe20000400000 */
[----:B------:R-:W-:Y:S01]  /*aae0*/  LOP3.LUT R30, R29, 0x10, RZ, 0x3c, !PT ;  /* 0x000000101d1e7812 */ /* 0x000fe200078e3cff */
[----:B------:R-:W-:Y:S01]  /*aaf0*/  FADD R53, R53, -R125 ;  /* 0x8000007d35357221 */ /* 0x000fe20000000000 */
[----:B------:R-:W-:Y:S01]  /*ab00*/  F2FP.SATFINITE.E4M3.F32.PACK_AB_MERGE_C R236, R33, R32, RZ ;  /* 0x0000002021ec723e */ /* 0x000fe200048070ff */
[----:B------:R-:W-:-:S02]  /*ab10*/  IMAD.SHL.U32 R32, R2, 0x8, RZ ;  /* 0x0000000802207824 */ /* 0x000fc400078e00ff */
[----:B------:R-:W-:Y:S01]  /*ab20*/  FADD R51, R51, -R125 ;  /* 0x8000007d33337221 */ /* 0x000fe20000000000 */
[----:B------:R-:W2:Y:S01]  /*ab30*/  MUFU.EX2 R183, R56 ;  /* 0x0000003800b77308 */ /* 0x000ea20000000800 */
[----:B------:R-:W-:Y:S01]  /*ab40*/  FMUL R48, R48, 1.4426950216293334961 ;  /* 0x3fb8aa3b30307820 */ /* 0x000fe20000400000 */
[----:B------:R-:W-:Y:S01]  /*ab50*/  FMUL R57, R57, 1.4426950216293334961 ;  /* 0x3fb8aa3b39397820 */ /* 0x000fe20000400000 */
[----:B------:R-:W-:Y:S01]  /*ab60*/  FADD R28, R44, R41 ;  /* 0x000000292c1c7221 */ /* 0x000fe20000000000 */
[----:B------:R-:W-:Y:S01]  /*ab70*/  F2FP.SATFINITE.E4M3.F32.PACK_AB_MERGE_C R120, R240, R229, RZ ;  /* 0x000000e5f078723e */ /* 0x000fe200048070ff */
[----:B------:R-:W-:Y:S01]  /*ab80*/  STS.U8 [R29+UR13+0x6000], R66 ;  /* 0x006000421d007988 */ /* 0x000fe2000800000d */
[----:B------:R-:W-:Y:S01]  /*ab90*/  LOP3.LUT R31, R29, 0x20, RZ, 0x3c, !PT ;  /* 0x000000201d1f7812 */ /* 0x000fe200078e3cff */
[----:B------:R-:W-:Y:S01]  /*aba0*/  FMUL R53, R53, 1.4426950216293334961 ;  /* 0x3fb8aa3b35357820 */ /* 0x000fe20000400000 */
[----:B------:R-:W0:Y:S01]  /*abb0*/  MUFU.EX2 R240, R54 ;  /* 0x0000003600f07308 */ /* 0x000e220000000800 */
[----:B------:R-:W-:Y:S01]  /*abc0*/  STS.U8 [R29+UR13+0x6200], R178 ;  /* 0x006200b21d007988 */ /* 0x000fe2000800000d */
[----:B------:R-:W-:-:S03]  /*abd0*/  FMUL R51, R51, 1.4426950216293334961 ;  /* 0x3fb8aa3b33337820 */ /* 0x000fc60000400000 */
[----:B----4-:R-:W-:Y:S01]  /*abe0*/  STS.U8 [R29+UR13+0x6400], R67 ;  /* 0x006400431d007988 */ /* 0x010fe2000800000d */
[----:B---3--:R-:W-:-:S03]  /*abf0*/  FADD R28, R43, R28 ;  /* 0x0000001c2b1c7221 */ /* 0x008fc60000000000 */
[----:B-----5:R-:W-:Y:S01]  /*ac00*/  STS.U8 [R29+UR13+0x6600], R64 ;  /* 0x006600401d007988 */ /* 0x020fe2000800000d */
[----:B------:R-:W-:-:S03]  /*ac10*/  LOP3.LUT R32, R32, 0x30, RZ, 0xc0, !PT ;  /* 0x0000003020207812 */ /* 0x000fc600078ec0ff */
[----:B------:R-:W-:Y:S04]  /*ac20*/  STS.U8 [R29+UR13+0x6800], R65 ;  /* 0x006800411d007988 */ /* 0x000fe8000800000d */
[----:B------:R-:W-:Y:S04]  /*ac30*/  STS.U8 [R29+UR13+0x6a00], R60 ;  /* 0x006a003c1d007988 */ /* 0x000fe8000800000d */
[----:B------:R-:W-:Y:S04]  /*ac40*/  STS.U8 [R29+UR13+0x6c00], R58 ;  /* 0x006c003a1d007988 */ /* 0x000fe8000800000d */
[----:B------:R-:W-:Y:S04]  /*ac50*/  STS.U8 [R29+UR13+0x6e00], R61 ;  /* 0x006e003d1d007988 */ /* 0x000fe8000800000d */
[----:B------:R3:W-:Y:S04]  /*ac60*/  STS.U8 [R30+UR13+0x6680], R179 ;  /* 0x006680b31e007988 */ /* 0x0007e8000800000d */
[----:B------:R4:W-:Y:S01]  /*ac70*/  STS.U8 [R30+UR13+0x6a80], R180 ;  /* 0x006a80b41e007988 */ /* 0x0009e2000800000d */
[----:B------:R-:W-:-:S03]  /*ac80*/  F2FP.SATFINITE.E4M3.F32.PACK_AB_MERGE_C R116, R5, R116, R26 ;  /* 0x000000740574723e */ /* 0x000fc6000480701a */
[----:B------:R-:W-:Y:S01]  /*ac90*/  STS.U8 [R30+UR13+0x6080], R63 ;  /* 0x0060803f1e007988 */ /* 0x000fe2000800000d */
[----:B---3--:R-:W-:Y:S03]  /*aca0*/  MUFU.EX2 R179, R57 ;  /* 0x0000003900b37308 */ /* 0x008fe60000000800 */
[----:B------:R-:W-:Y:S01]  /*acb0*/  STS.U8 [R30+UR13+0x6280], R59 ;  /* 0x0062803b1e007988 */ /* 0x000fe2000800000d */
[----:B-1----:R-:W-:-:S03]  /*acc0*/  FADD R5, R195, R28 ;  /* 0x0000001cc3057221 */ /* 0x002fc60000000000 */
[----:B------:R-:W-:Y:S01]  /*acd0*/  STS.U8 [R30+UR13+0x6480], R62 ;  /* 0x0064803e1e007988 */ /* 0x000fe2000800000d */
[----:B----4-:R-:W1:Y:S03]  /*ace0*/  MUFU.EX2 R180, R48 ;  /* 0x0000003000b47308 */ /* 0x010e660000000800 */
[----:B------:R-:W-:Y:S04]  /*acf0*/  STS.U8 [R30+UR13+0x6880], R181 ;  /* 0x006880b51e007988 */ /* 0x000fe8000800000d */
[----:B------:R3:W-:Y:S04]  /*ad00*/  STS.U8 [R30+UR13+0x6c80], R186 ;  /* 0x006c80ba1e007988 */ /* 0x0007e8000800000d */
[----:B------:R4:W-:Y:S04]  /*ad10*/  STS.U8 [R30+UR13+0x6e80], R187 ;  /* 0x006e80bb1e007988 */ /* 0x0009e8000800000d */
[----:B------:R5:W-:Y:S01]  /*ad20*/  STS.U8 [R31+UR13+0x6500], R194 ;  /* 0x006500c21f007988 */ /* 0x000be2000800000d */
[----:B------:R-:W-:Y:S01]  /*ad30*/  F2FP.SATFINITE.E4M3.F32.PACK_AB_MERGE_C R121, R250, R233, RZ ;  /* 0x000000e9fa79723e */ /* 0x000fe200048070ff */
[----:B---3--:R-:W-:Y:S01]  /*ad40*/  IMAD R186, R29, 0x40, R32 ;  /* 0x000000401dba7824 */ /* 0x008fe200078e0220 */
[----:B----4-:R-:W3:Y:S01]  /*ad50*/  MUFU.EX2 R187, R53 ;  /* 0x0000003500bb7308 */ /* 0x010ee20000000800 */
[----:B------:R-:W-:Y:S01]  /*ad60*/  F2FP.SATFINITE.E4M3.F32.PACK_AB_MERGE_C R117, R7, R4, R27 ;  /* 0x000000040775723e */ /* 0x000fe2000480701b */
[--C-:B------:R-:W-:Y:S01]  /*ad70*/  FADD R49, R49, -R125.reuse ;  /* 0x8000007d31317221 */ /* 0x100fe20000000000 */
[----:B------:R-:W-:-:S05]  /*ad80*/  FADD R37, R37, -R125 ;  /* 0x8000007d25257221 */ /* 0x000fca0000000000 */
[----:B-----5:R-:W4:Y:S01]  /*ad90*/  MUFU.EX2 R194, R51 ;  /* 0x0000003300c27308 */ /* 0x020f220000000800 */
[----:B------:R-:W-:Y:S01]  /*ada0*/  LOP3.LUT R29, R29, 0x30, RZ, 0x3c, !PT ;  /* 0x000000301d1d7812 */ /* 0x000fe200078e3cff */
[----:B0-----:R-:W-:Y:S01]  /*adb0*/  FADD R4, R228, R5 ;  /* 0x00000005e4047221 */ /* 0x001fe20000000000 */
[----:B------:R0:W-:Y:S01]  /*adc0*/  STS.U8 [R31+UR13+0x6900], R244 ;  /* 0x006900f41f007988 */ /* 0x0001e2000800000d */
[----:B------:R-:W-:Y:S01]  /*add0*/  F2FP.SATFINITE.E4M3.F32.PACK_AB_MERGE_C R118, R9, R6, R118 ;  /* 0x000000060976723e */ /* 0x000fe20004807076 */
[----:B------:R-:W-:Y:S01]  /*ade0*/  FADD R182, -R125, R182 ;  /* 0x000000b67db67221 */ /* 0x000fe20000000100 */
[----:B------:R-:W-:Y:S01]  /*adf0*/  F2FP.SATFINITE.E4M3.F32.PACK_AB_MERGE_C R119, R11, R8, R119 ;  /* 0x000000080b77723e */ /* 0x000fe20004807077 */
[----:B------:R2:W-:Y:S01]  /*ae00*/  STS.U8 [R31+UR13+0x6700], R243 ;  /* 0x006700f31f007988 */ /* 0x0005e2000800000d */
[----:B------:R-:W-:Y:S01]  /*ae10*/  F2FP.SATFINITE.E4M3.F32.PACK_AB_MERGE_C R121, R21, R18, R121 ;  /* 0x000000121579723e */ /* 0x000fe20004807079 */
[----:B------:R-:W-:Y:S01]  /*ae20*/  FMUL R49, R49, 1.4426950216293334961 ;  /* 0x3fb8aa3b31317820 */ /* 0x000fe20000400000 */
[----:B------:R-:W-:Y:S01]  /*ae30*/  F2FP.SATFINITE.E4M3.F32.PACK_AB_MERGE_C R120, R13, R10, R120 ;  /* 0x0000000a0d78723e */ /* 0x000fe20004807078 */
[----:B------:R-:W-:Y:S01]  /*ae40*/  FMUL R181, R37, 1.4426950216293334961 ;  /* 0x3fb8aa3b25b57820 */ /* 0x000fe20000400000 */
[----:B------:R-:W-:Y:S01]  /*ae50*/  F2FP.SATFINITE.E4M3.F32.PACK_AB_MERGE_C R122, R23, R22, R122 ;  /* 0x00000016177a723e */ /* 0x000fe2000480707a */
[----:B------:R-:W-:Y:S01]  /*ae60*/  FADD R192, R192, -R125 ;  /* 0x8000007dc0c07221 */ /* 0x000fe20000000000 */
[----:B------:R-:W-:-:S02]  /*ae70*/  F2FP.SATFINITE.E4M3.F32.PACK_AB_MERGE_C R123, R25, R24, R123 ;  /* 0x00000018197b723e */ /* 0x000fc4000480707b */
[----:B0-----:R-:W-:Y:S01]  /*ae80*/  LOP3.LUT R244, R186, 0x10, RZ, 0x3c, !PT ;  /* 0x00000010baf47812 */ /* 0x001fe200078e3cff */
[----:B------:R0:W-:Y:S01]  /*ae90*/  STS.U8 [R31+UR13+0x6100], R241 ;  /* 0x006100f11f007988 */ /* 0x0001e2000800000d */
[----:B--2---:R-:W-:Y:S01]  /*aea0*/  FADD R243, R183, R4 ;  /* 0x00000004b7f37221 */ /* 0x004fe20000000000 */
[----:B------:R-:W-:Y:S02]  /*aeb0*/  FADD R184, R184, -R125 ;  /* 0x8000007db8b87221 */ /* 0x000fe40000000000 */
[----:B------:R2:W-:Y:S04]  /*aec0*/  STS.U8 [R31+UR13+0x6300], R242 ;  /* 0x006300f21f007988 */ /* 0x0005e8000800000d */
[----:B------:R-:W-:Y:S01]  /*aed0*/  STS.U8 [R31+UR13+0x6b00], R12 ;  /* 0x006b000c1f007988 */ /* 0x000fe2000800000d */
[----:B0-----:R-:W-:-:S03]  /*aee0*/  FMUL R241, R182, 1.4426950216293334961 ;  /* 0x3fb8aa3bb6f17820 */ /* 0x001fc60000400000 */
[----:B------:R-:W-:Y:S01]  /*aef0*/  STS.U8 [R31+UR13+0x6d00], R14 ;  /* 0x006d000e1f007988 */ /* 0x000fe2000800000d */
[----:B------:R-:W-:-:S03]  /*af00*/  FMUL R182, R192, 1.4426950216293334961 ;  /* 0x3fb8aa3bc0b67820 */ /* 0x000fc60000400000 */
[----:B------:R-:W-:Y:S01]  /*af10*/  STS.U8 [R31+UR13+0x6f00], R17 ;  /* 0x006f00111f007988 */ /* 0x000fe2000800000d */
[----:B--2---:R-:W-:-:S03]  /*af20*/  F2FP.SATFINITE.E4M3.F32.PACK_AB_MERGE_C R242, R240, R183, RZ ;  /* 0x000000b7f0f2723e */ /* 0x004fc600048070ff */
[----:B------:R-:W-:Y:S01]  /*af30*/  STS.U8 [R29+UR13+0x6180], R15 ;  /* 0x0061800f1d007988 */ /* 0x000fe2000800000d */
[----:B------:R-:W-:-:S03]  /*af40*/  F2FP.SATFINITE.E4M3.F32.PACK_AB_MERGE_C R239, R34, R239, RZ ;  /* 0x000000ef22ef723e */ /* 0x000fc600048070ff */
[----:B------:R-:W-:Y:S01]  /*af50*/  STS.U8 [R29+UR13+0x6380], R16 ;  /* 0x006380101d007988 */ /* 0x000fe2000800000d */
[----:B------:R-:W-:-:S03]  /*af60*/  F2FP.SATFINITE.E4M3.F32.PACK_AB_MERGE_C R233, R36, R35, RZ ;  /* 0x0000002324e9723e */ /* 0x000fc600048070ff */
[----:B------:R-:W-:Y:S01]  /*af70*/  STS.U8 [R29+UR13+0x6580], R245 ;  /* 0x006580f51d007988 */ /* 0x000fe2000800000d */
[----:B------:R-:W-:-:S03]  /*af80*/  F2FP.SATFINITE.E4M3.F32.PACK_AB_MERGE_C R229, R39, R38, RZ ;  /* 0x0000002627e5723e */ /* 0x000fc600048070ff */
[----:B------:R-:W-:Y:S01]  /*af90*/  STS.U8 [R29+UR13+0x6780], R20 ;  /* 0x006780141d007988 */ /* 0x000fe2000800000d */
[----:B------:R-:W-:-:S03]  /*afa0*/  F2FP.SATFINITE.E4M3.F32.PACK_AB_MERGE_C R193, R43, R44, RZ ;  /* 0x0000002c2bc1723e */ /* 0x000fc600048070ff */
[----:B------:R-:W-:Y:S01]  /*afb0*/  STS.U8 [R29+UR13+0x6980], R246 ;  /* 0x006980f61d007988 */ /* 0x000fe2000800000d */
[----:B------:R0:W-:Y:S03]  /*afc0*/  MUFU.EX2 R178, R49 ;  /* 0x0000003100b27308 */ /* 0x0001e60000000800 */
[----:B------:R-:W-:Y:S01]  /*afd0*/  STS.U8 [R29+UR13+0x6b80], R19 ;  /* 0x006b80131d007988 */ /* 0x000fe2000800000d */
[----:B------:R-:W-:-:S03]  /*afe0*/  FADD R240, R240, R243 ;  /* 0x000000f3f0f07221 */ /* 0x000fc60000000000 */
[----:B------:R-:W-:Y:S04]  /*aff0*/  STS.U8 [R29+UR13+0x6d80], R247 ;  /* 0x006d80f71d007988 */ /* 0x000fe8000800000d */
[----:B------:R0:W-:Y:S01]  /*b000*/  STS.U8 [R29+UR13+0x6f80], R248 ;  /* 0x006f80f81d007988 */ /* 0x0001e2000800000d */
[----:B------:R-:W2:Y:S03]  /*b010*/  MUFU.EX2 R181, R181 ;  /* 0x000000b500b57308 */ /* 0x000ea60000000800 */
[----:B------:R-:W-:Y:S01]  /*b020*/  STS.128 [R186+UR13+0x2000], R116 ;  /* 0x00200074ba007988 */ /* 0x000fe20008000c0d */
[----:B------:R-:W-:-:S03]  /*b030*/  FMUL R192, R184, 1.4426950216293334961 ;  /* 0x3fb8aa3bb8c07820 */ /* 0x000fc60000400000 */
[----:B------:R1:W-:Y:S01]  /*b040*/  STS.128 [R244+UR13+0x2000], R120 ;  /* 0x00200078f4007988 */ /* 0x0003e20008000c0d */
[----:B0-----:R-:W0:Y:S01]  /*b050*/  LDTM.x64 R4, tmem[UR17] ;  /* 0x00000011000479ee */ /* 0x001e220008340000 */
[----:B------:R-:W-:Y:S01]  /*b060*/  MUFU.EX2 R182, R182 ;  /* 0x000000b600b67308 */ /* 0x000fe20000000800 */
[----:B-1----:R-:W-:Y:S01]  /*b070*/  F2FP.SATFINITE.E4M3.F32.PACK_AB_MERGE_C R122, R179, R180, RZ ;  /* 0x000000b4b37a723e */ /* 0x002fe200048070ff */
[----:B---3--:R-:W-:-:S03]  /*b080*/  FADD R123, R187, R240 ;  /* 0x000000f0bb7b7221 */ /* 0x008fc60000000000 */
[----:B----4-:R-:W-:-:S03]  /*b090*/  F2FP.SATFINITE.E4M3.F32.PACK_AB_MERGE_C R122, R194, R187, R122 ;  /* 0x000000bbc27a723e */ /* 0x010fc6000480707a */
[----:B------:R-:W1:Y:S08]  /*b0a0*/  MUFU.EX2 R187, R192 ;  /* 0x000000c000bb7308 */ /* 0x000e700000000800 */
[----:B------:R-:W0:Y:S01]  /*b0b0*/  MUFU.EX2 R183, R241 ;  /* 0x000000f100b77308 */ /* 0x000e220000000800 */
[----:B------:R-:W-:Y:S01]  /*b0c0*/  F2FP.SATFINITE.E4M3.F32.PACK_AB_MERGE_C R120, R226, R185, R193 ;  /* 0x000000b9e278723e */ /* 0x000fe200048070c1 */
[----:B------:R-:W-:Y:S01]  /*b0d0*/  FADD R185, R194, R123 ;  /* 0x0000007bc2b97221 */ /* 0x000fe20000000000 */
[----:B--2---:R-:W-:-:S02]  /*b0e0*/  F2FP.SATFINITE.E4M3.F32.PACK_AB_MERGE_C R123, R181, R178, RZ ;  /* 0x000000b2b57b723e */ /* 0x004fc400048070ff */
[----:B------:R-:W-:Y:S02]  /*b0f0*/  LOP3.LUT R184, R186, 0x30, RZ, 0x3c, !PT ;  /* 0x00000030bab87812 */ /* 0x000fe400078e3cff */
[----:B------:R-:W-:Y:S02]  /*b100*/  F2FP.SATFINITE.E4M3.F32.PACK_AB_MERGE_C R117, R238, R237, R239 ;  /* 0x000000edee75723e */ /* 0x000fe400048070ef */
[----:B------:R-:W-:Y:S02]  /*b110*/  F2FP.SATFINITE.E4M3.F32.PACK_AB_MERGE_C R116, R235, R234, R236 ;  /* 0x000000eaeb74723e */ /* 0x000fe400048070ec */
[----:B------:R-:W-:Y:S02]  /*b120*/  F2FP.SATFINITE.E4M3.F32.PACK_AB_MERGE_C R118, R232, R231, R233 ;  /* 0x000000e7e876723e */ /* 0x000fe400048070e9 */
[----:B------:R-:W-:Y:S02]  /*b130*/  F2FP.SATFINITE.E4M3.F32.PACK_AB_MERGE_C R119, R230, R227, R229 ;  /* 0x000000e3e677723e */ /* 0x000fe400048070e5 */
[----:B------:R-:W-:-:S02]  /*b140*/  LOP3.LUT R186, R186, 0x20, RZ, 0x3c, !PT ;  /* 0x00000020baba7812 */ /* 0x000fc400078e3cff */
[----:B------:R-:W-:Y:S02]  /*b150*/  F2FP.SATFINITE.E4M3.F32.PACK_AB_MERGE_C R121, R228, R195, R242 ;  /* 0x000000c3e479723e */ /* 0x000fe400048070f2 */
[----:B-1----:R-:W-:Y:S01]  /*b160*/  F2FP.SATFINITE.E4M3.F32.PACK_AB_MERGE_C R123, R187, R182, R123 ;  /* 0x000000b6bb7b723e */ /* 0x002fe2000480707b */
[C---:B0-----:R-:W-:Y:S01]  /*b170*/  FMUL R4, R183.reuse, R4 ;  /* 0x00000004b7047220 */ /* 0x041fe20000400000 */
        /* <DEDUP_REMOVED lines=62> */
[----:B------:R-:W-:Y:S01]  /*b560*/  FMUL R67, R183, R67 ;  /* 0x00000043b7437220 */ /* 0x000fe20000400000 */
[----:B------:R0:W-:Y:S04]  /*b570*/  STS.128 [R186+UR13+0x2000], R116 ;  /* 0x00200074ba007988 */ /* 0x0001e80008000c0d */
[----:B------:R0:W-:Y:S01]  /*b580*/  STS.128 [R184+UR13+0x2000], R120 ;  /* 0x00200078b8007988 */ /* 0x0001e20008000c0d */
[----:B------:R-:W-:Y:S01]  /*b590*/  NOP ;  /* 0x0000000000007918 */ /* 0x000fe20000000000 */
[----:B------:R0:W-:Y:S01]  /*b5a0*/  STTM.x64 tmem[UR17], R4 ;  /* 0x00000004000079ed */ /* 0x0001e20008340011 */
[----:B------:R-:W1:Y:S02]  /*b5b0*/  FENCE.VIEW.ASYNC.T ;  /* 0x00000000000073c6 */ /* 0x000e640000000200 */
[----:B-1----:R-:W-:Y:S06]  /*b5c0*/  BAR.SYNC.DEFER_BLOCKING 0x0 ;  /* 0x0000000000007b1d */ /* 0x002fec0000010000 */
[----:B------:R1:W-:Y:S06]  /*b5d0*/  MEMBAR.ALL.CTA ;  /* 0x0000000000007992 */ /* 0x0003ec0000008000 */
[----:B-1----:R-:W1:Y:S01]  /*b5e0*/  FENCE.VIEW.ASYNC.S ;  /* 0x00000000000073c6 */ /* 0x002e620000000000 */
[----:B------:R-:W-:-:S04]  /*b5f0*/  FADD R180, R180, R185 ;  /* 0x000000b9b4b47221 */ /* 0x000fc80000000000 */
[----:B------:R-:W-:-:S04]  /*b600*/  FADD R179, R179, R180 ;  /* 0x000000b4b3b37221 */ /* 0x000fc80000000000 */
[----:B------:R-:W-:-:S04]  /*b610*/  FADD R182, R182, R179 ;  /* 0x000000b3b6b67221 */ /* 0x000fc80000000000 */
[----:B------:R-:W-:Y:S01]  /*b620*/  FADD R187, R187, R182 ;  /* 0x000000b6bbbb7221 */ /* 0x000fe20000000000 */
[----:B------:R-:W-:-:S03]  /*b630*/  ULEA UR37, UR34, UR13, 0x3 ;  /* 0x0000000d22257291 */ /* 0x000fc6000f8e18ff */
[----:B------:R-:W-:Y:S01]  /*b640*/  FADD R178, R178, R187 ;  /* 0x000000bbb2b27221 */ /* 0x000fe20000000000 */
[----:B------:R-:W-:-:S03]  /*b650*/  UIADD3 UR37, UPT, UPT, UR37, 0x7000, URZ ;  /* 0x0000700025257890 */ /* 0x000fc6000fffe0ff */
[----:B------:R-:W-:Y:S01]  /*b660*/  FADD R178, R181, R178 ;  /* 0x000000b2b5b27221 */ /* 0x000fe20000000000 */
[----:B------:R-:W-:Y:S01]  /*b670*/  UMOV UR28, UR8 ;  /* 0x00000008001c7c82 */ /* 0x000fe20008000000 */
[----:B-1----:R-:W-:Y:S06]  /*b680*/  BAR.SYNC.DEFER_BLOCKING 0x0 ;  /* 0x0000000000007b1d */ /* 0x002fec0000010000 */
[----:B------:R-:W-:Y:S05]  /*b690*/  BRA.U UP2, `(.L_x_18) ;  /* 0x0000000102347547 */ /* 0x000fea000b800000 */
[----:B------:R-:W-:Y:S01]  /*b6a0*/  UMOV UR24, UR6 ;  /* 0x0000000600187c82 */ /* 0x000fe20008000000 */
[----:B------:R-:W-:Y:S01]  /*b6b0*/  UMOV UR25, 0x80004020 ;  /* 0x8000402000197882 */ /* 0x000fe20000000000 */
[----:B------:R-:W-:Y:S01]  /*b6c0*/  UMOV UR26, 0x0 ;  /* 0x00000000001a7882 */ /* 0x000fe20000000000 */
[----:B------:R-:W-:Y:S01]  /*b6d0*/  UMOV UR27, 0x8100010 ;  /* 0x08100010001b7882 */ /* 0x000fe20000000000 */
[----:B------:R-:W-:Y:S01]  /*b6e0*/  UMOV UR10, UR37 ;  /* 0x00000025000a7c82 */ /* 0x000fe20008000000 */
[----:B------:R-:W-:Y:S01]  /*b6f0*/  UMOV UR11, URZ ;  /* 0x000000ff000b7c82 */ /* 0x000fe20008000000 */
[----:B------:R-:W-:Y:S01]  /*b700*/  UMOV UR44, 0x0 ;  /* 0x00000000002c7882 */ /* 0x000fe20000000000 */
[----:B------:R-:W-:Y:S01]  /*b710*/  UMOV UR45, 0x8100010 ;  /* 0x08100010002d7882 */ /* 0x000fe20000000000 */
[----:B------:R1:W-:Y:S01]  /*b720*/  UTCQMMA gdesc[UR20], gdesc[UR24], tmem[UR12], tmem[UR26], idesc[UR27], UPT ;  /* 0x00ff1a18140075ea */ /* 0x0003e2000b80030c */
[----:B------:R-:W-:Y:S01]  /*b730*/  UMOV UR10, UR10 ;  /* 0x0000000a000a7c82 */ /* 0x000fe20008000000 */
[----:B------:R1:W-:Y:S01]  /*b740*/  UTCQMMA gdesc[UR22], gdesc[UR18], tmem[UR12], tmem[UR44], idesc[UR45], UPT ;  /* 0x00ff2c12160075ea */ /* 0x0003e2000b80030c */
[----:B------:R1:W-:Y:S01]  /*b750*/  UTCBAR [UR10], URZ ;  /* 0x000000ff0a0073e9 */ /* 0x0003e200080000ff */
[----:B------:R-:W-:-:S02]  /*b760*/  NOP ;  /* 0x0000000000007918 */ /* 0x000fc40000000000 */
.L_x_18:
[----:B------:R-:W-:Y:S01]  /*b770*/  IADD3 R115, P0, PT, R115, 0x40, RZ ;  /* 0x0000004073737810 */ /* 0x000fe20007f1e0ff */
[----:B------:R-:W-:Y:S01]  /*b780*/  UIADD3 UR34, UPT, UPT, UR34, 0x1, URZ ;  /* 0x0000000122227890 */ /* 0x000fe2000fffe0ff */
[----:B0-----:R-:W-:Y:S01]  /*b790*/  IMAD.U32 R116, RZ, RZ, UR28 ;  /* 0x0000001cff747e24 */ /* 0x001fe2000f8e00ff */
[----:B------:R-:W-:Y:S01]  /*b7a0*/  UIADD3 UR36, UPT, UPT, UR9, UR36, URZ ;  /* 0x0000002409247290 */ /* 0x000fe2000fffe0ff */
[----:B------:R-:W-:Y:S01]  /*b7b0*/  FFMA R114, R183, R114, R178 ;  /* 0x00000072b7727223 */ /* 0x000fe200000000b2 */
[----:B------:R-:W-:Y:S01]  /*b7c0*/  IMAD.X R124, RZ, RZ, R124, P0 ;  /* 0x000000ffff7c7224 */ /* 0x000fe200000e067c */
[----:B------:R-:W-:Y:S01]  /*b7d0*/  ISETP.GE.U32.AND P0, PT, R115, UR14, PT ;  /* 0x0000000e73007c0c */ /* 0x000fe2000bf06070 */
[----:B------:R-:W-:Y:S01]  /*b7e0*/  UISETP.GT.AND UP3, UPT, UR34, 0x1, UPT ;  /* 0x000000012200788c */ /* 0x000fe2000bf64270 */
[----:B------:R-:W-:Y:S01]  /*b7f0*/  IMAD.MOV.U32 R182, RZ, RZ, R125 ;  /* 0x000000ffffb67224 */ /* 0x000fe200078e007d */
[----:B------:R-:W-:Y:S01]  /*b800*/  UIADD3 UR35, UPT, UPT, UR33, UR35, URZ ;  /* 0x0000002321237290 */ /* 0x000fe2000fffe0ff */
[----:B------:R-:W-:Y:S01]  /*b810*/  ISETP.GE.U32.AND.EX P0, PT, R124, RZ, PT, P0 ;  /* 0x000000ff7c00720c */ /* 0x000fe20003f06100 */
[----:B-1----:R-:W-:-:S02]  /*b820*/  USEL UR10, URZ, 0x1, !UP3 ;  /* 0x00000001ff0a7887 */ /* 0x002fc4000d800000 */
[----:B------:R-:W-:Y:S02]  /*b830*/  USEL UR34, UR34, URZ, !UP3 ;  /* 0x000000ff22227287 */ /* 0x000fe4000d800000 */
[----:B------:R-:W-:-:S08]  /*b840*/  ULOP3.LUT UR8, UR8, UR10, URZ, 0x3c, !UPT ;  /* 0x0000000a08087292 */ /* 0x000fd0000f8e3cff */
[----:B------:R-:W-:Y:S05]  /*b850*/  @!P0 BRA `(.L_x_19) ;  /* 0xffffffa8005c8947 */ /* 0x000fea000383ffff */
[----:B------:R-:W-:Y:S01]  /*b860*/  UISETP.GE.AND UP1, UPT, UR32, 0x1, UPT ;  /* 0x000000012000788c */ /* 0x000fe2000bf26270 */
[----:B------:R-:W-:-:S08]  /*b870*/  IMAD.MOV.U32 R182, RZ, RZ, R125 ;  /* 0x000000ffffb67224 */ /* 0x000fd000078e007d */
[----:B------:R-:W-:Y:S05]  /*b880*/  BRA.U !UP1, `(.L_x_14) ;  /* 0x0000000109147547 */ /* 0x000fea000b800000 */
[----:B------:R-:W-:-:S06]  /*b890*/  USHF.L.U32 UR4, UR28, 0x1f, URZ ;  /* 0x0000001f1c047899 */ /* 0x000fcc00080006ff */
[----:B------:R-:W-:-:S04]  /*b8a0*/  IMAD.U32 R3, RZ, RZ, UR4 ;  /* 0x00000004ff037e24 */ /* 0x000fc8000f8e00ff */
[----:B------:R-:W0:Y:S02]  /*b8b0*/  SYNCS.PHASECHK.TRANS64.TRYWAIT P0, [UR37], R3 ;  /* 0x00000003ff0075a7 */ /* 0x000e240008001125 */
[----:B0-----:R-:W-:Y:S05]  /*b8c0*/  @!P0 BRA `(.L_x_20) ;  /* 0x00000028009c8947 */ /* 0x001fea0003800000 */
.L_x_26:
[----:B------:R-:W-:-:S07]  /*b8d0*/  IMAD.MOV.U32 R182, RZ, RZ, R125 ;  /* 0x000000ffffb67224 */ /* 0x000fce00078e007d */
.L_x_14:
[----:B------:R-:W-:Y:S01]  /*b8e0*/  BAR.SYNC.DEFER_BLOCKING 0x0 ;  /* 0x0000000000007b1d */ /* 0x000fe20000010000 */
[----:B------:R-:W-:Y:S01]  /*b8f0*/  LOP3.LUT P3, RZ, R2, 0x7f, RZ, 0xc0, !PT ;  /* 0x0000007f02ff7812 */ /* 0x000fe2000786c0ff */
[C---:B------:R-:W-:Y:S01]  /*b900*/  FMUL R2, R114.reuse, 8388608 ;  /* 0x4b00000072027820 */ /* 0x040fe20000400000 */
[C---:B------:R-:W-:Y:S01]  /*b910*/  FSETP.GT.AND P0, PT, |R114|.reuse, 8.50705917302346158658e+37, PT ;  /* 0x7e8000007200780b */ /* 0x040fe20003f04200 */
[----:B------:R-:W-:Y:S01]  /*b920*/  IMAD.MOV.U32 R72, RZ, RZ, 0x3dc6b27f ;  /* 0x3dc6b27fff487424 */ /* 0x000fe200078e00ff */
[C---:B------:R-:W-:Y:S01]  /*b930*/  FSETP.GEU.AND P2, PT, |R114|.reuse, 1.175494350822287508e-38, PT ;  /* 0x008000007200780b */ /* 0x040fe20003f4e200 */
[----:B------:R-:W0:Y:S01]  /*b940*/  LDCU.64 UR4, c[0x0][0x3e0] ;  /* 0x00007c00ff0477ac */ /* 0x000e220008000a00 */
[----:B------:R-:W-:Y:S01]  /*b950*/  FSETP.GEU.AND P1, PT, R114, 1.175494350822287508e-38, PT ;  /* 0x008000007200780b */ /* 0x000fe20003f2e000 */
[----:B------:R-:W1:Y:S03]  /*b960*/  LDC R189, c[0x0][0x3e8] ;  /* 0x0000fa00ffbd7b82 */ /* 0x000e660000000800 */
[----:B------:R-:W-:-:S05]  /*b970*/  FSEL R71, R2, R114, !P1 ;  /* 0x0000007202477208 */ /* 0x000fca0004800000 */
[----:B------:R-:W-:Y:S01]  /*b980*/  @P0 FMUL R114, R114, 0.25 ;  /* 0x3e80000072720820 */ /* 0x000fe20000400000 */
[----:B------:R-:W-:-:S03]  /*b990*/  VIADD R2, R71, 0xc0cafb0d ;  /* 0xc0cafb0d47027836 */ /* 0x000fc60000000000 */
[----:B------:R-:W-:Y:S02]  /*b9a0*/  @!P2 FMUL R114, R114, 16777216 ;  /* 0x4b8000007272a820 */ /* 0x000fe40000400000 */
[----:B------:R-:W-:Y:S01]  /*b9b0*/  LOP3.LUT R3, R2, 0xff800000, RZ, 0xc0, !PT ;  /* 0xff80000002037812 */ /* 0x000fe200078ec0ff */
[----:B------:R-:W3:Y:S02]  /*b9c0*/  @!P3 SYNCS.CCTL.IV [UR13+0x7000] ;  /* 0x00700000ff00b9b1 */ /* 0x000ee4000800000d */
[----:B---3--:R-:W-:Y:S01]  /*b9d0*/  BAR.SYNC.DEFER_BLOCKING 0x0 ;  /* 0x0000000000007b1d */ /* 0x008fe20000010000 */
[----:B------:R-:W-:Y:S01]  /*b9e0*/  I2FP.F32.S32 R69, R3 ;  /* 0x0000000300457245 */ /* 0x000fe20000201400 */
[C---:B------:R-:W-:Y:S01]  /*b9f0*/  IMAD.IADD R3, R71.reuse, 0x1, -R3 ;  /* 0x0000000147037824 */ /* 0x040fe200078e0a03 */
[----:B------:R-:W-:Y:S01]  /*ba00*/  FSEL R2, RZ, -23, P1 ;  /* 0xc1b80000ff027808 */ /* 0x000fe20000800000 */
[----:B0-----:R-:W-:Y:S01]  /*ba10*/  UIMAD UR4, UR15, UR4, URZ ;  /* 0x000000040f0472a4 */ /* 0x001fe2000f8e02ff */
[----:B------:R-:W-:Y:S01]  /*ba20*/  FSETP.NEU.AND P1, PT, R71, RZ, PT ;  /* 0x000000ff4700720b */ /* 0x000fe20003f2d000 */
[----:B------:R-:W0:Y:S01]  /*ba30*/  MUFU.RCP R68, R114 ;  /* 0x0000007200447308 */ /* 0x000e220000001000 */
[----:B------:R-:W-:Y:S01]  /*ba40*/  FADD R3, R3, -1 ;  /* 0xbf80000003037421 */ /* 0x000fe20000000000 */
[----:B--2---:R-:W2:Y:S01]  /*ba50*/  LDTM.x64 R4, tmem[UR17] ;  /* 0x00000011000479ee */ /* 0x004ea20008340000 */
[----:B------:R-:W-:Y:S01]  /*ba60*/  FFMA.FTZ R2, R69, 1.1920928955078125e-07, R2 ;  /* 0x3400000045027823 */ /* 0x000fe20000010002 */
[----:B-1----:R-:W-:-:S02]  /*ba70*/  IMAD R69, R189, 0x22, RZ ;  /* 0x00000022bd457824 */ /* 0x002fc400078e02ff */
[C---:B------:R-:W-:Y:S02]  /*ba80*/  IMAD R75, R189.reuse, 0x25, RZ ;  /* 0x00000025bd4b7824 */ /* 0x040fe400078e02ff */
[C---:B------:R-:W-:Y:S02]  /*ba90*/  IMAD R73, R189.reuse, 0x24, RZ ;  /* 0x00000024bd497824 */ /* 0x040fe400078e02ff */
[C---:B------:R-:W-:Y:S02]  /*baa0*/  IMAD R77, R189.reuse, 0x26, RZ ;  /* 0x00000026bd4d7824 */ /* 0x040fe400078e02ff */
[C---:B------:R-:W-:Y:S02]  /*bab0*/  IMAD R81, R189.reuse, 0x28, RZ ;  /* 0x00000028bd517824 */ /* 0x040fe400078e02ff */
[C---:B------:R-:W-:Y:S02]  /*bac0*/  IMAD R83, R189.reuse, 0x29, RZ ;  /* 0x00000029bd537824 */ /* 0x040fe400078e02ff */
[C---:B------:R-:W-:Y:S01]  /*bad0*/  IMAD R85, R189.reuse, 0x2a, RZ ;  /* 0x0000002abd557824 */ /* 0x040fe200078e02ff */
[----:B------:R-:W1:Y:S01]  /*bae0*/  @!P3 SYNCS.CCTL.IV [UR13+0x7008] ;  /* 0x00700800ff00b9b1 */ /* 0x000e62000800000d */
[C---:B------:R-:W-:Y:S01]  /*baf0*/  IMAD R79, R189.reuse, 0x27, RZ ;  /* 0x00000027bd4f7824 */ /* 0x040fe200078e02ff */
[----:B------:R-:W-:Y:S01]  /*bb00*/  NOP ;  /* 0x0000000000007918 */ /* 0x000fe20000000000 */
[----:B------:R-:W-:-:S02]  /*bb10*/  IMAD R133, R189, 0x2c, RZ ;  /* 0x0000002cbd857824 */ /* 0x000fc400078e02ff */
[C---:B------:R-:W-:Y:S02]  /*bb20*/  IMAD R131, R189.reuse, 0x2b, RZ ;  /* 0x0000002bbd837824 */ /* 0x040fe400078e02ff */
[----:B------:R-:W-:Y:S02]  /*bb30*/  IMAD R137, R189, 0x2d, RZ ;  /* 0x0000002dbd897824 */ /* 0x000fe400078e02ff */
[----:B--2---:R-:W-:Y:S01]  /*bb40*/  @P0 FMUL R4, R4, 0.25 ;  /* 0x3e80000004040820 */ /* 0x004fe20000400000 */
[----:B------:R-:W-:Y:S01]  /*bb50*/  @P0 FMUL R6, R6, 0.25 ;  /* 0x3e80000006060820 */ /* 0x000fe20000400000 */
[----:B------:R-:W-:Y:S01]  /*bb60*/  @P0 FMUL R7, R7, 0.25 ;  /* 0x3e80000007070820 */ /* 0x000fe20000400000 */
[----:B------:R-:W-:Y:S01]  /*bb70*/  @P0 FMUL R5, R5, 0.25 ;  /* 0x3e80000005050820 */ /* 0x000fe20000400000 */
[----:B------:R-:W-:Y:S01]  /*bb80*/  @!P2 FMUL R4, R4, 16777216 ;  /* 0x4b8000000404a820 */ /* 0x000fe20000400000 */
[----:B------:R-:W-:Y:S01]  /*bb90*/  @!P2 FMUL R6, R6, 16777216 ;  /* 0x4b8000000606a820 */ /* 0x000fe20000400000 */
[----:B------:R-:W-:Y:S01]  /*bba0*/  @!P2 FMUL R7, R7, 16777216 ;  /* 0x4b8000000707a820 */ /* 0x000fe20000400000 */
[----:B------:R-:W-:Y:S01]  /*bbb0*/  @P0 FMUL R8, R8, 0.25 ;  /* 0x3e80000008080820 */ /* 0x000fe20000400000 */
[C---:B0-----:R-:W-:Y:S01]  /*bbc0*/  FMUL R87, R68.reuse, R4 ;  /* 0x0000000444577220 */ /* 0x041fe20000400000 */
[----:B------:R-:W-:Y:S01]  /*bbd0*/  FFMA.FTZ R4, R3, R72, -0.16845393180847167969 ;  /* 0xbe2c7f3003047423 */ /* 0x000fe20000010048 */
[C---:B------:R-:W-:Y:S01]  /*bbe0*/  FMUL R89, R68.reuse, R6 ;  /* 0x0000000644597220 */ /* 0x040fe20000400000 */
[----:B------:R-:W-:Y:S01]  /*bbf0*/  FMUL R6, R68, R7 ;  /* 0x0000000744067220 */ /* 0x000fe20000400000 */
[----:B------:R-:W-:Y:S01]  /*bc00*/  @P0 FMUL R9, R9, 0.25 ;  /* 0x3e80000009090820 */ /* 0x000fe20000400000 */
[----:B------:R-:W-:Y:S01]  /*bc10*/  FFMA.FTZ R4, R3, R4, 0.1716887056827545166 ;  /* 0x3e2fcf2a03047423 */ /* 0x000fe20000010004 */
[----:B------:R-:W-:Y:S01]  /*bc20*/  @P0 FMUL R10, R10, 0.25 ;  /* 0x3e8000000a0a0820 */ /* 0x000fe20000400000 */
[----:B------:R-:W-:Y:S01]  /*bc30*/  @P0 FMUL R11, R11, 0.25 ;  /* 0x3e8000000b0b0820 */ /* 0x000fe20000400000 */
[----:B------:R-:W-:Y:S01]  /*bc40*/  F2FP.SATFINITE.E4M3.F32.PACK_AB_MERGE_C R89, R6, R89, RZ ;  /* 0x000000590659723e */ /* 0x000fe200048070ff */
[----:B------:R-:W-:Y:S01]  /*bc50*/  FFMA.FTZ R4, R3, R4, -0.17900948226451873779 ;  /* 0xbe374e4303047423 */ /* 0x000fe20000010004 */
[----:B------:R-:W0:Y:S01]  /*bc60*/  LDC.64 R6, c[0x0][0x398] ;  /* 0x0000e600ff067b82 */ /* 0x000e220000000a00 */
[----:B------:R-:W-:Y:S01]  /*bc70*/  @P0 FMUL R12, R12, 0.25 ;  /* 0x3e8000000c0c0820 */ /* 0x000fe20000400000 */
[----:B------:R-:W-:Y:S01]  /*bc80*/  @P0 FMUL R13, R13, 0.25 ;  /* 0x3e8000000d0d0820 */ /* 0x000fe20000400000 */
[----:B------:R-:W-:Y:S01]  /*bc90*/  FFMA.FTZ R4, R3, R4, 0.20512372255325317383 ;  /* 0x3e520bf403047423 */ /* 0x000fe20000010004 */
[----:B------:R-:W-:Y:S01]  /*bca0*/  @P0 FMUL R14, R14, 0.25 ;  /* 0x3e8000000e0e0820 */ /* 0x000fe20000400000 */
[----:B------:R-:W-:Y:S01]  /*bcb0*/  @P0 FMUL R15, R15, 0.25 ;  /* 0x3e8000000f0f0820 */ /* 0x000fe20000400000 */
[----:B------:R-:W-:Y:S01]  /*bcc0*/  @P0 FMUL R16, R16, 0.25 ;  /* 0x3e80000010100820 */ /* 0x000fe20000400000 */
[----:B------:R-:W-:Y:S01]  /*bcd0*/  FFMA.FTZ R4, R3, R4, -0.24046532809734344482 ;  /* 0xbe763c8b03047423 */ /* 0x000fe20000010004 */
[----:B------:R-:W-:Y:S01]  /*bce0*/  @P0 FMUL R17, R17, 0.25 ;  /* 0x3e80000011110820 */ /* 0x000fe20000400000 */
[----:B------:R-:W-:Y:S01]  /*bcf0*/  @P0 FMUL R18, R18, 0.25 ;  /* 0x3e80000012120820 */ /* 0x000fe20000400000 */
[----:B------:R-:W-:Y:S01]  /*bd00*/  @P0 FMUL R19, R19, 0.25 ;  /* 0x3e80000013130820 */ /* 0x000fe20000400000 */
[----:B------:R-:W-:Y:S01]  /*bd10*/  FFMA.FTZ R4, R3, R4, 0.28857114911079406738 ;  /* 0x3e93bf9903047423 */ /* 0x000fe20000010004 */
[----:B------:R-:W-:Y:S01]  /*bd20*/  @P0 FMUL R20, R20, 0.25 ;  /* 0x3e80000014140820 */ /* 0x000fe20000400000 */
[----:B------:R-:W-:Y:S01]  /*bd30*/  @P0 FMUL R21, R21, 0.25 ;  /* 0x3e80000015150820 */ /* 0x000fe20000400000 */
[----:B------:R-:W-:Y:S01]  /*bd40*/  @P0 FMUL R22, R22, 0.25 ;  /* 0x3e80000016160820 */ /* 0x000fe20000400000 */
[----:B------:R-:W-:Y:S01]  /*bd50*/  FFMA.FTZ R4, R3, R4, -0.36067417263984680176 ;  /* 0xbeb8aa4903047423 */ /* 0x000fe20000010004 */
[----:B------:R-:W-:Y:S01]  /*bd60*/  @P0 FMUL R23, R23, 0.25 ;  /* 0x3e80000017170820 */ /* 0x000fe20000400000 */
[----:B------:R-:W-:Y:S01]  /*bd70*/  @P0 FMUL R24, R24, 0.25 ;  /* 0x3e80000018180820 */ /* 0x000fe20000400000 */
[----:B------:R-:W-:Y:S01]  /*bd80*/  @P0 FMUL R25, R25, 0.25 ;  /* 0x3e80000019190820 */ /* 0x000fe20000400000 */
[----:B------:R-:W-:Y:S01]  /*bd90*/  FFMA.FTZ R4, R3, R4, 0.48089820146560668945 ;  /* 0x3ef6384a03047423 */ /* 0x000fe20000010004 */
[----:B------:R-:W-:Y:S01]  /*bda0*/  @P0 FMUL R26, R26, 0.25 ;  /* 0x3e8000001a1a0820 */ /* 0x000fe20000400000 */
        /* <DEDUP_REMOVED lines=41> */
[----:B------:R-:W-:Y:S01]  /*c040*/  FFMA.FTZ R4, R3, R4, -0.72134751081466674805 ;  /* 0xbf38aa3b03047423 */ /* 0x000fe20000010004 */
[----:B------:R-:W-:Y:S01]  /*c050*/  ISETP.GE.U32.AND P0, PT, R71, 0x7f800000, PT ;  /* 0x7f8000004700780c */ /* 0x000fe20003f06070 */
[----:B------:R-:W-:Y:S01]  /*c060*/  @!P2 FMUL R5, R5, 16777216 ;  /* 0x4b8000000505a820 */ /* 0x000fe20000400000 */
[----:B------:R-:W-:Y:S01]  /*c070*/  @!P2 FMUL R8, R8, 16777216 ;  /* 0x4b8000000808a820 */ /* 0x000fe20000400000 */
[----:B------:R-:W-:Y:S01]  /*c080*/  FMUL R4, R3, R4 ;  /* 0x0000000403047220 */ /* 0x000fe20000400000 */
[----:B------:R-:W-:Y:S01]  /*c090*/  @!P2 FMUL R9, R9, 16777216 ;  /* 0x4b8000000909a820 */ /* 0x000fe20000400000 */
[----:B------:R-:W-:Y:S01]  /*c0a0*/  FMUL R70, R68, R5 ;  /* 0x0000000544467220 */ /* 0x000fe20000400000 */
[----:B------:R-:W-:-:S02]  /*c0b0*/  IMAD R5, R0, UR5, RZ ;  /* 0x0000000500057c24 */ /* 0x000fc4000f8e02ff */
[----:B------:R-:W-:Y:S01]  /*c0c0*/  FMUL R4, R3, R4 ;  /* 0x0000000403047220 */ /* 0x000fe20000400000 */
[----:B------:R-:W-:Y:S01]  /*c0d0*/  @!P2 FMUL R10, R10, 16777216 ;  /* 0x4b8000000a0aa820 */ /* 0x000fe20000400000 */
[----:B------:R-:W-:Y:S01]  /*c0e0*/  @!P2 FMUL R11, R11, 16777216 ;  /* 0x4b8000000b0ba820 */ /* 0x000fe20000400000 */
[----:B------:R-:W-:Y:S01]  /*c0f0*/  @!P2 FMUL R12, R12, 16777216 ;  /* 0x4b8000000c0ca820 */ /* 0x000fe20000400000 */
[----:B------:R-:W-:Y:S01]  /*c100*/  FFMA.FTZ R3, R3, 1.4426950216293334961, R4 ;  /* 0x3fb8aa3b03037823 */ /* 0x000fe20000010004 */
[----:B------:R-:W-:Y:S01]  /*c110*/  @!P2 FMUL R13, R13, 16777216 ;  /* 0x4b8000000d0da820 */ /* 0x000fe20000400000 */
[----:B------:R-:W-:Y:S02]  /*c120*/  @P0 IMAD.MOV.U32 R4, RZ, RZ, 0x7f800000 ;  /* 0x7f800000ff040424 */ /* 0x000fe400078e00ff */
[----:B------:R-:W-:Y:S01]  /*c130*/  @!P2 FMUL R14, R14, 16777216 ;  /* 0x4b8000000e0ea820 */ /* 0x000fe20000400000 */
[----:B------:R-:W-:Y:S01]  /*c140*/  FADD R3, R2, R3 ;  /* 0x0000000302037221 */ /* 0x000fe20000000000 */
[----:B------:R-:W-:Y:S01]  /*c150*/  @!P2 FMUL R15, R15, 16777216 ;  /* 0x4b8000000f0fa820 */ /* 0x000fe20000400000 */
[----:B------:R-:W-:Y:S01]  /*c160*/  @P0 FFMA.FTZ R3, R71, R4, +INF ;  /* 0x7f80000047030423 */ /* 0x000fe20000010004 */
[----:B------:R-:W-:Y:S01]  /*c170*/  @!P2 FMUL R16, R16, 16777216 ;  /* 0x4b8000001010a820 */ /* 0x000fe20000400000 */
        /* <DEDUP_REMOVED lines=51> */
[----:B0-----:R-:W-:Y:S01]  /*c4b0*/  IADD3 R2, P0, P2, R5, UR4, R6 ;  /* 0x0000000405027c10 */ /* 0x001fe2000fa1e006 */
[----:B------:R-:W-:Y:S01]  /*c4c0*/  USHF.R.S32.HI UR5, URZ, 0x1f, UR4 ;  /* 0x0000001fff057899 */ /* 0x000fe20008011404 */
[----:B------:R-:W-:Y:S01]  /*c4d0*/  SHF.R.S32.HI R4, RZ, 0x1f, R5 ;  /* 0x0000001fff047819 */ /* 0x000fe20000011405 */
[C---:B------:R-:W-:Y:S01]  /*c4e0*/  FMUL R93, R68.reuse, R10 ;  /* 0x0000000a445d7220 */ /* 0x040fe20000400000 */
[----:B------:R-:W-:Y:S01]  /*c4f0*/  FSEL R5, R3, -INF , P1 ;  /* 0xff80000003057808 */ /* 0x000fe20000800000 */
[C---:B------:R-:W-:Y:S01]  /*c500*/  FMUL R10, R68.reuse, R11 ;  /* 0x0000000b440a7220 */ /* 0x040fe20000400000 */
[----:B------:R-:W-:Y:S01]  /*c510*/  FMUL R95, R68, R12 ;  /* 0x0000000c445f7220 */ /* 0x000fe20000400000 */
[----:B------:R-:W-:Y:S01]  /*c520*/  IADD3.X R3, PT, PT, R4, UR5, R7, P0, P2 ;  /* 0x0000000504037c10 */ /* 0x000fe200087e4407 */
[----:B------:R-:W-:Y:S01]  /*c530*/  FMUL R97, R68, R14 ;  /* 0x0000000e44617220 */ /* 0x000fe20000400000 */
[----:B------:R-:W-:Y:S01]  /*c540*/  FFMA R182, R5, 0.69314718246459960938, R182 ;  /* 0x3f31721805b67823 */ /* 0x000fe200000000b6 */
[----:B------:R-:W-:-:S02]  /*c550*/  IMAD.SHL.U32 R5, R189, 0x2, RZ ;  /* 0x00000002bd057824 */ /* 0x000fc400078e00ff */
[C---:B------:R-:W-:Y:S01]  /*c560*/  FMUL R12, R68.reuse, R13 ;  /* 0x0000000d440c7220 */ /* 0x040fe20000400000 */
[C---:B------:R-:W-:Y:S02]  /*c570*/  IMAD R7, R189.reuse, 0x3, RZ ;  /* 0x00000003bd077824 */ /* 0x040fe400078e02ff */
[C---:B------:R-:W-:Y:S01]  /*c580*/  FMUL R14, R68.reuse, R15 ;  /* 0x0000000f440e7220 */ /* 0x040fe20000400000 */
[C---:B------:R-:W-:Y:S02]  /*c590*/  IMAD R11, R189.reuse, 0x5, RZ ;  /* 0x00000005bd0b7824 */ /* 0x040fe400078e02ff */
[C---:B------:R-:W-:Y:S01]  /*c5a0*/  FMUL R91, R68.reuse, R8 ;  /* 0x00000008445b7220 */ /* 0x040fe20000400000 */
[C---:B------:R-:W-:Y:S01]  /*c5b0*/  FMUL R101, R68.reuse, R18 ;  /* 0x0000001244657220 */ /* 0x040fe20000400000 */
[C---:B------:R-:W-:Y:S02]  /*c5c0*/  IMAD R13, R189.reuse, 0x6, RZ ;  /* 0x00000006bd0d7824 */ /* 0x040fe400078e02ff */
[----:B------:R-:W-:Y:S01]  /*c5d0*/  FMUL R8, R68, R9 ;  /* 0x0000000944087220 */ /* 0x000fe20000400000 */
[----:B------:R-:W-:-:S02]  /*c5e0*/  IMAD R15, R189, 0x7, RZ ;  /* 0x00000007bd0f7824 */ /* 0x000fc400078e02ff */
[C---:B------:R-:W-:Y:S01]  /*c5f0*/  FMUL R99, R68.reuse, R16 ;  /* 0x0000001044637220 */ /* 0x040fe20000400000 */
[C---:B------:R-:W-:Y:S01]  /*c600*/  FMUL R18, R68.reuse, R19 ;  /* 0x0000001344127220 */ /* 0x040fe20000400000 */
[C---:B------:R-:W-:Y:S01]  /*c610*/  FMUL R103, R68.reuse, R20 ;  /* 0x0000001444677220 */ /* 0x040fe20000400000 */
[C---:B------:R-:W-:Y:S01]  /*c620*/  FMUL R16, R68.reuse, R17 ;  /* 0x0000001144107220 */ /* 0x040fe20000400000 */
[C---:B------:R-:W-:Y:S01]  /*c630*/  FMUL R20, R68.reuse, R21 ;  /* 0x0000001544147220 */ /* 0x040fe20000400000 */
[C---:B------:R-:W-:Y:S01]  /*c640*/  FMUL R107, R68.reuse, R24 ;  /* 0x00000018446b7220 */ /* 0x040fe20000400000 */
[----:B------:R-:W-:Y:S01]  /*c650*/  IMAD.SHL.U32 R9, R189, 0x4, RZ ;  /* 0x00000004bd097824 */ /* 0x000fe200078e00ff */
[----:B------:R-:W-:Y:S01]  /*c660*/  IADD3 R4, P0, PT, R5, R2, RZ ;  /* 0x0000000205047210 */ /* 0x000fe20007f1e0ff */
[C---:B------:R-:W-:Y:S02]  /*c670*/  IMAD R19, R189.reuse, 0x9, RZ ;  /* 0x00000009bd137824 */ /* 0x040fe400078e02ff */
[C---:B------:R-:W-:Y:S01]  /*c680*/  FMUL R24, R68.reuse, R25 ;  /* 0x0000001944187220 */ /* 0x040fe20000400000 */
[C---:B------:R-:W-:Y:S01]  /*c690*/  FMUL R109, R68.reuse, R26 ;  /* 0x0000001a446d7220 */ /* 0x040fe20000400000 */
[----:B------:R-:W-:Y:S01]  /*c6a0*/  FMUL R111, R68, R28 ;  /* 0x0000001c446f7220 */ /* 0x000fe20000400000 */
[----:B------:R-:W-:Y:S01]  /*c6b0*/  F2FP.SATFINITE.E4M3.F32.PACK_AB_MERGE_C R93, R10, R93, RZ ;  /* 0x0000005d0a5d723e */ /* 0x000fe200048070ff */
[----:B------:R-:W-:Y:S01]  /*c6c0*/  IMAD.SHL.U32 R17, R189, 0x8, RZ ;  /* 0x00000008bd117824 */ /* 0x000fe200078e00ff */
[----:B------:R-:W-:Y:S01]  /*c6d0*/  IADD3 R6, P1, PT, R7, R2, RZ ;  /* 0x0000000207067210 */ /* 0x000fe20007f3e0ff */
[----:B------:R-:W-:-:S02]  /*c6e0*/  IMAD R21, R189, 0xa, RZ ;  /* 0x0000000abd157824 */ /* 0x000fc400078e02ff */
[C---:B------:R-:W-:Y:S01]  /*c6f0*/  FMUL R26, R68.reuse, R27 ;  /* 0x0000001b441a7220 */ /* 0x040fe20000400000 */
[----:B------:R-:W-:Y:S01]  /*c700*/  FMUL R28, R68, R29 ;  /* 0x0000001d441c7220 */ /* 0x000fe20000400000 */
[----:B------:R-:W-:Y:S01]  /*c710*/  F2FP.SATFINITE.E4M3.F32.PACK_AB_MERGE_C R95, R12, R95, RZ ;  /* 0x0000005f0c5f723e */ /* 0x000fe200048070ff */
[----:B------:R-:W-:Y:S01]  /*c720*/  IMAD R25, R189, 0xc, RZ ;  /* 0x0000000cbd197824 */ /* 0x000fe200078e02ff */
[----:B------:R-:W-:Y:S01]  /*c730*/  F2FP.SATFINITE.E4M3.F32.PACK_AB_MERGE_C R97, R14, R97, RZ ;  /* 0x000000610e61723e */ /* 0x000fe200048070ff */
[C---:B------:R-:W-:Y:S01]  /*c740*/  FMUL R105, R68.reuse, R22 ;  /* 0x0000001644697220 */ /* 0x040fe20000400000 */
[----:B------:R-:W-:Y:S01]  /*c750*/  IADD3 R10, P3, PT, R11, R2, RZ ;  /* 0x000000020b0a7210 */ /* 0x000fe20007f7e0ff */
[C---:B------:R-:W-:Y:S01]  /*c760*/  FMUL R115, R68.reuse, R32 ;  /* 0x0000002044737220 */ /* 0x040fe20000400000 */
[----:B------:R-:W-:Y:S01]  /*c770*/  IMAD R27, R189, 0xd, RZ ;  /* 0x0000000dbd1b7824 */ /* 0x000fe200078e02ff */
[-C--:B------:R-:W-:Y:S01]  /*c780*/  IADD3 R12, P4, PT, R13, R2.reuse, RZ ;  /* 0x000000020d0c7210 */ /* 0x080fe20007f9e0ff */
[----:B------:R-:W-:Y:S01]  /*c790*/  IMAD R29, R189, 0xe, RZ ;  /* 0x0000000ebd1d7824 */ /* 0x000fe200078e02ff */
[----:B------:R-:W-:Y:S01]  /*c7a0*/  IADD3 R14, P5, PT, R15, R2, RZ ;  /* 0x000000020f0e7210 */ /* 0x000fe20007fbe0ff */
[C---:B------:R-:W-:Y:S01]  /*c7b0*/  FMUL R22, R68.reuse, R23 ;  /* 0x0000001744167220 */ /* 0x040fe20000400000 */
[C---:B------:R-:W-:Y:S01]  /*c7c0*/  FMUL R113, R68.reuse, R30 ;  /* 0x0000001e44717220 */ /* 0x040fe20000400000 */
[C---:B------:R-:W-:Y:S01]  /*c7d0*/  FMUL R32, R68.reuse, R33 ;  /* 0x0000002144207220 */ /* 0x040fe20000400000 */
[----:B------:R-:W-:Y:S01]  /*c7e0*/  FMUL R117, R68, R34 ;  /* 0x0000002244757220 */ /* 0x000fe20000400000 */
[----:B------:R-:W-:Y:S01]  /*c7f0*/  F2FP.SATFINITE.E4M3.F32.PACK_AB_MERGE_C R91, R8, R91, RZ ;  /* 0x0000005b085b723e */ /* 0x000fe200048070ff */
[----:B------:R-:W-:Y:S01]  /*c800*/  FMUL R30, R68, R31 ;  /* 0x0000001f441e7220 */ /* 0x000fe20000400000 */
[----:B------:R-:W-:Y:S01]  /*c810*/  F2FP.SATFINITE.E4M3.F32.PACK_AB_MERGE_C R101, R18, R101, RZ ;  /* 0x000000651265723e */ /* 0x000fe200048070ff */
[C---:B------:R-:W-:Y:S01]  /*c820*/  FMUL R34, R68.reuse, R35 ;  /* 0x0000002344227220 */ /* 0x040fe20000400000 */
[----:B------:R-:W-:Y:S01]  /*c830*/  LEA.HI.X.SX32 R5, R5, R3, 0x1, P0 ;  /* 0x0000000305057211 */ /* 0x000fe200000f0eff */
[----:B------:R-:W-:Y:S01]  /*c840*/  FMUL R121, R68, R38 ;  /* 0x0000002644797220 */ /* 0x000fe20000400000 */
[----:B------:R-:W-:Y:S01]  /*c850*/  F2FP.SATFINITE.E4M3.F32.PACK_AB_MERGE_C R99, R16, R99, RZ ;  /* 0x000000631063723e */ /* 0x000fe200048070ff */
[C---:B------:R-:W-:Y:S01]  /*c860*/  IMAD R23, R189.reuse, 0xb, RZ ;  /* 0x0000000bbd177824 */ /* 0x040fe200078e02ff */
[----:B------:R-:W-:Y:S01]  /*c870*/  F2FP.SATFINITE.E4M3.F32.PACK_AB_MERGE_C R103, R20, R103, RZ ;  /* 0x000000671467723e */ /* 0x000fe200048070ff */
[----:B------:R-:W-:Y:S01]  /*c880*/  IMAD.SHL.U32 R33, R189, 0x10, RZ ;  /* 0x00000010bd217824 */ /* 0x000fe200078e00ff */
[-C--:B------:R-:W-:Y:S01]  /*c890*/  IADD3 R8, P2, PT, R9, R2.reuse, RZ ;  /* 0x0000000209087210 */ /* 0x080fe20007f5e0ff */
[C---:B------:R-:W-:Y:S01]  /*c8a0*/  FMUL R38, R68.reuse, R39 ;  /* 0x0000002744267220 */ /* 0x040fe20000400000 */
[----:B------:R-:W-:Y:S01]  /*c8b0*/  IADD3 R18, P0, PT, R19, R2, RZ ;  /* 0x0000000213127210 */ /* 0x000fe20007f1e0ff */
[C---:B------:R-:W-:Y:S01]  /*c8c0*/  FMUL R123, R68.reuse, R40 ;  /* 0x00000028447b7220 */ /* 0x040fe20000400000 */
[----:B------:R-:W-:Y:S01]  /*c8d0*/  LEA.HI.X.SX32 R7, R7, R3, 0x1, P1 ;  /* 0x0000000307077211 */ /* 0x000fe200008f0eff */
[----:B------:R-:W-:Y:S01]  /*c8e0*/  FMUL R125, R68, R42 ;  /* 0x0000002a447d7220 */ /* 0x000fe20000400000 */
[----:B------:R-:W-:Y:S01]  /*c8f0*/  F2FP.SATFINITE.E4M3.F32.PACK_AB_MERGE_C R107, R24, R107, RZ ;  /* 0x0000006b186b723e */ /* 0x000fe200048070ff */
[----:B------:R-:W-:Y:S01]  /*c900*/  IMAD R31, R189, 0xf, RZ ;  /* 0x0000000fbd1f7824 */ /* 0x000fe200078e02ff */
[-C--:B------:R-:W-:Y:S01]  /*c910*/  IADD3 R16, P6, PT, R17, R2.reuse, RZ ;  /* 0x0000000211107210 */ /* 0x080fe20007fde0ff */
[----:B------:R-:W-:Y:S01]  /*c920*/  IMAD R35, R189, 0x11, RZ ;  /* 0x00000011bd237824 */ /* 0x000fe200078e02ff */
[----:B------:R-:W-:Y:S01]  /*c930*/  IADD3 R20, P1, PT, R21, R2, RZ ;  /* 0x0000000215147210 */ /* 0x000fe20007f3e0ff */
[C---:B------:R-:W-:Y:S01]  /*c940*/  FMUL R40, R68.reuse, R41 ;  /* 0x0000002944287220 */ /* 0x040fe20000400000 */
[----:B------:R-:W-:Y:S01]  /*c950*/  LEA.HI.X.SX32 R11, R11, R3, 0x1, P3 ;  /* 0x000000030b0b7211 */ /* 0x000fe200018f0eff */
[----:B------:R-:W-:Y:S01]  /*c960*/  FMUL R42, R68, R43 ;  /* 0x0000002b442a7220 */ /* 0x000fe20000400000 */
[----:B------:R-:W-:Y:S01]  /*c970*/  F2FP.SATFINITE.E4M3.F32.PACK_AB_MERGE_C R109, R26, R109, RZ ;  /* 0x0000006d1a6d723e */ /* 0x000fe200048070ff */
[----:B------:R-:W-:Y:S01]  /*c980*/  IMAD R39, R189, 0x13, RZ ;  /* 0x00000013bd277824 */ /* 0x000fe200078e02ff */
[----:B------:R-:W-:Y:S01]  /*c990*/  F2FP.SATFINITE.E4M3.F32.PACK_AB_MERGE_C R111, R28, R111, RZ ;  /* 0x0000006f1c6f723e */ /* 0x000fe200048070ff */
[C---:B------:R-:W-:Y:S01]  /*c9a0*/  FMUL R119, R68.reuse, R36 ;  /* 0x0000002444777220 */ /* 0x040fe20000400000 */
[----:B------:R-:W-:Y:S01]  /*c9b0*/  IADD3 R24, P3, PT, R25, R2, RZ ;  /* 0x0000000219187210 */ /* 0x000fe20007f7e0ff */
[C---:B------:R-:W-:Y:S01]  /*c9c0*/  FMUL R129, R68.reuse, R46 ;  /* 0x0000002e44817220 */ /* 0x040fe20000400000 */
[-C--:B------:R-:W-:Y:S01]  /*c9d0*/  LEA.HI.X.SX32 R13, R13, R3.reuse, 0x1, P4 ;  /* 0x000000030d0d7211 */ /* 0x080fe200020f0eff */
[----:B------:R-:W-:Y:S01]  /*c9e0*/  IMAD R41, R189, 0x14, RZ ;  /* 0x00000014bd297824 */ /* 0x000fe200078e02ff */
[----:B------:R-:W-:Y:S01]  /*c9f0*/  LEA.HI.X.SX32 R15, R15, R3, 0x1, P5 ;  /* 0x000000030f0f7211 */ /* 0x000fe200028f0eff */
[----:B------:R-:W-:Y:S01]  /*ca00*/  IMAD R43, R189, 0x15, RZ ;  /* 0x00000015bd2b7824 */ /* 0x000fe200078e02ff */
[-C--:B------:R-:W-:Y:S01]  /*ca10*/  IADD3 R26, P4, PT, R27, R2.reuse, RZ ;  /* 0x000000021b1a7210 */ /* 0x080fe20007f9e0ff */
[C---:B------:R-:W-:Y:S01]  /*ca20*/  FMUL R36, R68.reuse, R37 ;  /* 0x0000002544247220 */ /* 0x040fe20000400000 */
[----:B------:R-:W-:Y:S01]  /*ca30*/  IADD3 R28, P5, PT, R29, R2, RZ ;  /* 0x000000021d1c7210 */ /* 0x000fe20007fbe0ff */
[C---:B------:R-:W-:Y:S01]  /*ca40*/  FMUL R127, R68.reuse, R44 ;  /* 0x0000002c447f7220 */ /* 0x040fe20000400000 */
[C---:B------:R-:W-:Y:S01]  /*ca50*/  FMUL R46, R68.reuse, R47 ;  /* 0x0000002f442e7220 */ /* 0x040fe20000400000 */
[----:B------:R-:W-:Y:S01]  /*ca60*/  FMUL R135, R68, R48 ;  /* 0x0000003044877220 */ /* 0x000fe20000400000 */
[----:B------:R-:W-:Y:S01]  /*ca70*/  F2FP.SATFINITE.E4M3.F32.PACK_AB_MERGE_C R105, R22, R105, RZ ;  /* 0x000000691669723e */ /* 0x000fe200048070ff */
[----:B------:R-:W-:Y:S01]  /*ca80*/  FMUL R44, R68, R45 ;  /* 0x0000002d442c7220 */ /* 0x000fe20000400000 */
[----:B------:R-:W-:Y:S01]  /*ca90*/  F2FP.SATFINITE.E4M3.F32.PACK_AB_MERGE_C R115, R32, R115, RZ ;  /* 0x000000732073723e */ /* 0x000fe200048070ff */
[C---:B------:R-:W-:Y:S01]  /*caa0*/  FMUL R48, R68.reuse, R49 ;  /* 0x0000003144307220 */ /* 0x040fe20000400000 */
[-C--:B------:R-:W-:Y:S01]  /*cab0*/  LEA.HI.X.SX32 R9, R9, R3.reuse, 0x1, P2 ;  /* 0x0000000309097211 */ /* 0x080fe200010f0eff */
[----:B------:R-:W-:Y:S01]  /*cac0*/  FMUL R149, R68, R52 ;  /* 0x0000003444957220 */ /* 0x000fe20000400000 */
[----:B------:R-:W-:Y:S01]  /*cad0*/  LEA.HI.X.SX32 R19, R19, R3, 0x1, P0 ;  /* 0x0000000313137211 */ /* 0x000fe200000f0eff */
[C---:B------:R-:W-:Y:S01]  /*cae0*/  IMAD R37, R189.reuse, 0x12, RZ ;  /* 0x00000012bd257824 */ /* 0x040fe200078e02ff */
[----:B------:R-:W-:Y:S01]  /*caf0*/  F2FP.SATFINITE.E4M3.F32.PACK_AB_MERGE_C R113, R30, R113, RZ ;  /* 0x000000711e71723e */ /* 0x000fe200048070ff */
[----:B------:R-:W-:Y:S01]  /*cb00*/  IMAD R47, R189, 0x17, RZ ;  /* 0x00000017bd2f7824 */ /* 0x000fe200078e02ff */
[----:B------:R-:W-:Y:S01]  /*cb10*/  F2FP.SATFINITE.E4M3.F32.PACK_AB_MERGE_C R117, R34, R117, RZ ;  /* 0x000000752275723e */ /* 0x000fe200048070ff */
[C---:B------:R-:W-:Y:S01]  /*cb20*/  FMUL R52, R68.reuse, R53 ;  /* 0x0000003544347220 */ /* 0x040fe20000400000 */
[----:B------:R-:W-:Y:S01]  /*cb30*/  IADD3 R22, P2, PT, R23, R2, RZ ;  /* 0x0000000217167210 */ /* 0x000fe20007f5e0ff */
[C---:B------:R-:W-:Y:S01]  /*cb40*/  FMUL R155, R68.reuse, R54 ;  /* 0x00000036449b7220 */ /* 0x040fe20000400000 */
[-C--:B------:R-:W-:Y:S01]  /*cb50*/  LEA.HI.X.SX32 R17, R17, R3.reuse, 0x1, P6 ;  /* 0x0000000311117211 */ /* 0x080fe200030f0eff */
[----:B------:R-:W-:Y:S01]  /*cb60*/  FMUL R165, R68, R56 ;  /* 0x0000003844a57220 */ /* 0x000fe20000400000 */
[-C--:B------:R-:W-:Y:S01]  /*cb70*/  IADD3 R32, P0, PT, R33, R2.reuse, RZ ;  /* 0x0000000221207210 */ /* 0x080fe20007f1e0ff */
[----:B------:R-:W-:Y:S01]  /*cb80*/  IMAD R45, R189, 0x16, RZ ;  /* 0x00000016bd2d7824 */ /* 0x000fe200078e02ff */
[----:B------:R-:W-:Y:S01]  /*cb90*/  LEA.HI.X.SX32 R21, R21, R3, 0x1, P1 ;  /* 0x0000000315157211 */ /* 0x000fe200008f0eff */
[----:B------:R-:W-:Y:S01]  /*cba0*/  IMAD R49, R189, 0x18, RZ ;  /* 0x00000018bd317824 */ /* 0x000fe200078e02ff */
[----:B------:R-:W-:Y:S01]  /*cbb0*/  F2FP.SATFINITE.E4M3.F32.PACK_AB_MERGE_C R121, R38, R121, RZ ;  /* 0x000000792679723e */ /* 0x000fe200048070ff */
[C---:B------:R-:W-:Y:S01]  /*cbc0*/  FMUL R54, R68.reuse, R55 ;  /* 0x0000003744367220 */ /* 0x040fe20000400000 */
[-C--:B------:R-:W-:Y:S01]  /*cbd0*/  IADD3 R30, P6, PT, R31, R2.reuse, RZ ;  /* 0x000000021f1e7210 */ /* 0x080fe20007fde0ff */
[C---:B------:R-:W-:Y:S01]  /*cbe0*/  FMUL R56, R68.reuse, R57 ;  /* 0x0000003944387220 */ /* 0x040fe20000400000 */
[----:B------:R-:W-:Y:S01]  /*cbf0*/  IADD3 R34, P1, PT, R35, R2, RZ ;  /* 0x0000000223227210 */ /* 0x000fe20007f3e0ff */
[----:B------:R-:W-:Y:S01]  /*cc00*/  IMAD R53, R189, 0x1a, RZ ;  /* 0x0000001abd357824 */ /* 0x000fe200078e02ff */
[----:B------:R-:W-:Y:S01]  /*cc10*/  LEA.HI.X.SX32 R25, R25, R3, 0x1, P3 ;  /* 0x0000000319197211 */ /* 0x000fe200018f0eff */
[----:B------:R-:W-:Y:S01]  /*cc20*/  FMUL R141, R68, R50 ;  /* 0x00000032448d7220 */ /* 0x000fe20000400000 */
[----:B------:R-:W-:Y:S01]  /*cc30*/  F2FP.SATFINITE.E4M3.F32.PACK_AB_MERGE_C R123, R40, R123, RZ ;  /* 0x0000007b287b723e */ /* 0x000fe200048070ff */
[----:B------:R-:W-:Y:S01]  /*cc40*/  FMUL R181, R68, R60 ;  /* 0x0000003c44b57220 */ /* 0x000fe20000400000 */
[----:B------:R-:W-:Y:S01]  /*cc50*/  F2FP.SATFINITE.E4M3.F32.PACK_AB_MERGE_C R125, R42, R125, RZ ;  /* 0x0000007d2a7d723e */ /* 0x000fe200048070ff */
[----:B------:R-:W-:Y:S01]  /*cc60*/  IMAD R55, R189, 0x1b, RZ ;  /* 0x0000001bbd377824 */ /* 0x000fe200078e02ff */
[----:B------:R-:W-:Y:S01]  /*cc70*/  IADD3 R38, P3, PT, R39, R2, RZ ;  /* 0x0000000227267210 */ /* 0x000fe20007f7e0ff */
[----:B------:R-:W-:Y:S01]  /*cc80*/  IMAD R57, R189, 0x1c, RZ ;  /* 0x0000001cbd397824 */ /* 0x000fe200078e02ff */
[----:B------:R-:W-:Y:S01]  /*cc90*/  LEA.HI.X.SX32 R27, R27, R3, 0x1, P4 ;  /* 0x000000031b1b7211 */ /* 0x000fe200020f0eff */
[C---:B------:R-:W-:Y:S01]  /*cca0*/  FMUL R50, R68.reuse, R51 ;  /* 0x0000003344327220 */ /* 0x040fe20000400000 */
[----:B------:R-:W-:Y:S01]  /*ccb0*/  LEA.HI.X.SX32 R29, R29, R3, 0x1, P5 ;  /* 0x000000031d1d7211 */ /* 0x000fe200028f0eff */
[C---:B------:R-:W-:Y:S01]  /*ccc0*/  FMUL R171, R68.reuse, R58 ;  /* 0x0000003a44ab7220 */ /* 0x040fe20000400000 */
[-C--:B------:R-:W-:Y:S01]  /*ccd0*/  IADD3 R40, P4, PT, R41, R2.reuse, RZ ;  /* 0x0000000229287210 */ /* 0x080fe20007f9e0ff */
[C---:B------:R-:W-:Y:S01]  /*cce0*/  FMUL R60, R68.reuse, R61 ;  /* 0x0000003d443c7220 */ /* 0x040fe20000400000 */
[----:B------:R-:W-:Y:S01]  /*ccf0*/  IADD3 R42, P5, PT, R43, R2, RZ ;  /* 0x000000022b2a7210 */ /* 0x000fe20007fbe0ff */
[C---:B------:R-:W-:Y:S01]  /*cd00*/  FMUL R183, R68.reuse, R62 ;  /* 0x0000003e44b77220 */ /* 0x040fe20000400000 */
[----:B------:R-:W-:Y:S01]  /*cd10*/  FMUL R187, R68, R64 ;  /* 0x0000004044bb7220 */ /* 0x000fe20000400000 */
[----:B------:R-:W-:Y:S01]  /*cd20*/  F2FP.SATFINITE.E4M3.F32.PACK_AB_MERGE_C R119, R36, R119, RZ ;  /* 0x000000772477723e */ /* 0x000fe200048070ff */
[----:B------:R-:W-:Y:S01]  /*cd30*/  FMUL R58, R68, R59 ;  /* 0x0000003b443a7220 */ /* 0x000fe20000400000 */
[----:B------:R-:W-:Y:S01]  /*cd40*/  F2FP.SATFINITE.E4M3.F32.PACK_AB_MERGE_C R129, R46, R129, RZ ;  /* 0x000000812e81723e */ /* 0x000fe200048070ff */
[C---:B------:R-:W-:Y:S01]  /*cd50*/  FMUL R62, R68.reuse, R63 ;  /* 0x0000003f443e7220 */ /* 0x040fe20000400000 */
[----:B------:R-:W-:Y:S01]  /*cd60*/  LEA.HI.X.SX32 R23, R23, R3, 0x1, P2 ;  /* 0x0000000317177211 */ /* 0x000fe200010f0eff */
[C---:B------:R-:W-:Y:S01]  /*cd70*/  FMUL R64, R68.reuse, R65 ;  /* 0x0000004144407220 */ /* 0x040fe20000400000 */
[----:B------:R-:W-:Y:S01]  /*cd80*/  LEA.HI.X.SX32 R33, R33, R3, 0x1, P0 ;  /* 0x0000000321217211 */ /* 0x000fe200000f0eff */
[----:B------:R-:W-:Y:S01]  /*cd90*/  FMUL R185, R68, R66 ;  /* 0x0000004244b97220 */ /* 0x000fe20000400000 */
[----:B------:R-:W-:Y:S01]  /*cda0*/  F2FP.SATFINITE.E4M3.F32.PACK_AB_MERGE_C R127, R44, R127, RZ ;  /* 0x0000007f2c7f723e */ /* 0x000fe200048070ff */
[C---:B------:R-:W-:Y:S01]  /*cdb0*/  IMAD R51, R189.reuse, 0x19, RZ ;  /* 0x00000019bd337824 */ /* 0x040fe200078e02ff */
[----:B------:R-:W-:Y:S01]  /*cdc0*/  F2FP.SATFINITE.E4M3.F32.PACK_AB_MERGE_C R135, R48, R135, RZ ;  /* 0x000000873087723e */ /* 0x000fe200048070ff */
[----:B------:R-:W-:Y:S01]  /*cdd0*/  IMAD R61, R189, 0x1e, RZ ;  /* 0x0000001ebd3d7824 */ /* 0x000fe200078e02ff */
[-C--:B------:R-:W-:Y:S01]  /*cde0*/  IADD3 R36, P2, PT, R37, R2.reuse, RZ ;  /* 0x0000000225247210 */ /* 0x080fe20007f5e0ff */
[----:B------:R-:W-:Y:S01]  /*cdf0*/  FMUL R68, R68, R67 ;  /* 0x0000004344447220 */ /* 0x000fe20000400000 */
[-C--:B------:R-:W-:Y:S01]  /*ce00*/  LEA.HI.X.SX32 R31, R31, R3.reuse, 0x1, P6 ;  /* 0x000000031f1f7211 */ /* 0x080fe200030f0eff */
[----:B------:R-:W-:Y:S01]  /*ce10*/  IMAD R59, R189, 0x1d, RZ ;  /* 0x0000001dbd3b7824 */ /* 0x000fe200078e02ff */
[-C--:B------:R-:W-:Y:S01]  /*ce20*/  IADD3 R46, P0, PT, R47, R2.reuse, RZ ;  /* 0x000000022f2e7210 */ /* 0x080fe20007f1e0ff */
[----:B------:R-:W-:Y:S01]  /*ce30*/  IMAD R63, R189, 0x1f, RZ ;  /* 0x0000001fbd3f7824 */ /* 0x000fe200078e02ff */
[----:B------:R-:W-:Y:S01]  /*ce40*/  LEA.HI.X.SX32 R35, R35, R3, 0x1, P1 ;  /* 0x0000000323237211 */ /* 0x000fe200008f0eff */
[C---:B------:R-:W-:Y:S01]  /*ce50*/  IMAD R67, R189.reuse, 0x21, RZ ;  /* 0x00000021bd437824 */ /* 0x040fe200078e02ff */
[----:B------:R-:W-:Y:S01]  /*ce60*/  F2FP.SATFINITE.E4M3.F32.PACK_AB_MERGE_C R149, R52, R149, RZ ;  /* 0x000000953495723e */ /* 0x000fe200048070ff */
[----:B------:R-:W-:Y:S01]  /*ce70*/  IMAD R71, R189, 0x23, RZ ;  /* 0x00000023bd477824 */ /* 0x000fe200078e02ff */
[-C--:B------:R-:W-:Y:S01]  /*ce80*/  IADD3 R44, P6, PT, R45, R2.reuse, RZ ;  /* 0x000000022d2c7210 */ /* 0x080fe20007fde0ff */
[----:B------:R-:W-:Y:S01]  /*ce90*/  IMAD.SHL.U32 R65, R189, 0x20, RZ ;  /* 0x00000020bd417824 */ /* 0x000fe200078e00ff */
[-C--:B------:R-:W-:Y:S01]  /*cea0*/  IADD3 R48, P1, PT, R49, R2.reuse, RZ ;  /* 0x0000000231307210 */ /* 0x080fe20007f3e0ff */
[----:B------:R-:W-:Y:S01]  /*ceb0*/  IMAD R143, R189, 0x2f, RZ ;  /* 0x0000002fbd8f7824 */ /* 0x000fe200078e02ff */
[----:B------:R-:W-:Y:S01]  /*cec0*/  LEA.HI.X.SX32 R39, R39, R3, 0x1, P3 ;  /* 0x0000000327277211 */ /* 0x000fe200018f0eff */
[C---:B------:R-:W-:Y:S01]  /*ced0*/  IMAD R145, R189.reuse, 0x30, RZ ;  /* 0x00000030bd917824 */ /* 0x040fe200078e02ff */
[----:B------:R-:W-:Y:S01]  /*cee0*/  F2FP.SATFINITE.E4M3.F32.PACK_AB_MERGE_C R155, R54, R155, RZ ;  /* 0x0000009b369b723e */ /* 0x000fe200048070ff */
[C---:B------:R-:W-:Y:S01]  /*cef0*/  IMAD R147, R189.reuse, 0x31, RZ ;  /* 0x00000031bd937824 */ /* 0x040fe200078e02ff */
[----:B------:R-:W-:Y:S01]  /*cf00*/  F2FP.SATFINITE.E4M3.F32.PACK_AB_MERGE_C R165, R56, R165, RZ ;  /* 0x000000a538a5723e */ /* 0x000fe200048070ff */
[----:B------:R-:W-:Y:S01]  /*cf10*/  IMAD R139, R189, 0x2e, RZ ;  /* 0x0000002ebd8b7824 */ /* 0x000fe200078e02ff */
[-C--:B------:R-:W-:Y:S01]  /*cf20*/  IADD3 R52, P3, PT, R53, R2.reuse, RZ ;  /* 0x0000000235347210 */ /* 0x080fe20007f7e0ff */
[----:B------:R-:W-:Y:S01]  /*cf30*/  IMAD R153, R189, 0x33, RZ ;  /* 0x00000033bd997824 */ /* 0x000fe200078e02ff */
[-C--:B------:R-:W-:Y:S01]  /*cf40*/  LEA.HI.X.SX32 R41, R41, R3.reuse, 0x1, P4 ;  /* 0x0000000329297211 */ /* 0x080fe200020f0eff */
[----:B------:R-:W-:Y:S01]  /*cf50*/  IMAD R151, R189, 0x32, RZ ;  /* 0x00000032bd977824 */ /* 0x000fe200078e02ff */
[----:B------:R-:W-:Y:S01]  /*cf60*/  LEA.HI.X.SX32 R43, R43, R3, 0x1, P5 ;  /* 0x000000032b2b7211 */ /* 0x000fe200028f0eff */
[----:B------:R-:W-:Y:S01]  /*cf70*/  IMAD R157, R189, 0x34, RZ ;  /* 0x00000034bd9d7824 */ /* 0x000fe200078e02ff */
[-C--:B------:R-:W-:Y:S01]  /*cf80*/  IADD3 R54, P4, PT, R55, R2.reuse, RZ ;  /* 0x0000000237367210 */ /* 0x080fe20007f9e0ff */
[----:B------:R-:W-:Y:S01]  /*cf90*/  IMAD R161, R189, 0x36, RZ ;  /* 0x00000036bda17824 */ /* 0x000fe200078e02ff */
[-C--:B------:R-:W-:Y:S01]  /*cfa0*/  IADD3 R56, P5, PT, R57, R2.reuse, RZ ;  /* 0x0000000239387210 */ /* 0x080fe20007fbe0ff */
[C---:B------:R-:W-:Y:S01]  /*cfb0*/  IMAD R163, R189.reuse, 0x37, RZ ;  /* 0x00000037bda37824 */ /* 0x040fe200078e02ff */
[----:B------:R-:W-:Y:S01]  /*cfc0*/  F2FP.SATFINITE.E4M3.F32.PACK_AB_MERGE_C R141, R50, R141, RZ ;  /* 0x0000008d328d723e */ /* 0x000fe200048070ff */
[C---:B------:R-:W-:Y:S01]  /*cfd0*/  IMAD R167, R189.reuse, 0x38, RZ ;  /* 0x00000038bda77824 */ /* 0x040fe200078e02ff */
[----:B------:R-:W-:Y:S01]  /*cfe0*/  F2FP.SATFINITE.E4M3.F32.PACK_AB_MERGE_C R181, R60, R181, RZ ;  /* 0x000000b53cb5723e */ /* 0x000fe200048070ff */
[----:B------:R-:W-:Y:S01]  /*cff0*/  IMAD R159, R189, 0x35, RZ ;  /* 0x00000035bd9f7824 */ /* 0x000fe200078e02ff */
[-C--:B------:R-:W-:Y:S01]  /*d000*/  LEA.HI.X.SX32 R37, R37, R3.reuse, 0x1, P2 ;  /* 0x0000000325257211 */ /* 0x080fe200010f0eff */
        /* <DEDUP_REMOVED lines=14> */
[----:B------:R-:W0:Y:S01]  /*d0f0*/  LDCU UR4, c[0x0][0x3ec] ;  /* 0x00007d80ff0477ac */ /* 0x000e220008000800 */
[----:B------:R-:W-:-:S02]  /*d100*/  IADD3 R58, P6, PT, R59, R2, RZ ;  /* 0x000000023b3a7210 */ /* 0x000fc40007fde0ff */
[-C--:B------:R-:W-:Y:S02]  /*d110*/  IADD3 R62, P1, PT, R63, R2.reuse, RZ ;  /* 0x000000023f3e7210 */ /* 0x080fe40007f3e0ff */
[----:B------:R-:W-:Y:S02]  /*d120*/  LEA.HI.X.SX32 R53, R53, R3, 0x1, P3 ;  /* 0x0000000335357211 */ /* 0x000fe400018f0eff */
[----:B------:R-:W-:Y:S02]  /*d130*/  F2FP.SATFINITE.E4M3.F32.PACK_AB_MERGE_C R87, R70, R87, RZ ;  /* 0x000000574657723e */ /* 0x000fe400048070ff */
[----:B------:R-:W-:Y:S02]  /*d140*/  F2FP.SATFINITE.E4M3.F32.PACK_AB_MERGE_C R185, R68, R185, RZ ;  /* 0x000000b944b9723e */ /* 0x000fe400048070ff */
[----:B------:R-:W-:Y:S01]  /*d150*/  IADD3 R66, P3, PT, R67, R2, RZ ;  /* 0x0000000243427210 */ /* 0x000fe20007f7e0ff */
[----:B------:R2:W-:Y:S01]  /*d160*/  STG.E.U8 desc[UR30][R2.64], R87 ;  /* 0x0000005702007986 */ /* 0x0005e2000c10111e */
[----:B------:R-:W-:-:S02]  /*d170*/  LEA.HI.X.SX32 R55, R55, R3, 0x1, P4 ;  /* 0x0000000337377211 */ /* 0x000fc400020f0eff */
[----:B------:R-:W-:Y:S02]  /*d180*/  LEA.HI.X.SX32 R57, R57, R3, 0x1, P5 ;  /* 0x0000000339397211 */ /* 0x000fe400028f0eff */
[-C--:B------:R-:W-:Y:S01]  /*d190*/  IADD3 R68, P4, PT, R69, R2.reuse, RZ ;  /* 0x0000000245447210 */ /* 0x080fe20007f9e0ff */
[----:B0-----:R-:W-:Y:S01]  /*d1a0*/  UIMAD UR4, UR15, UR4, URZ ;  /* 0x000000040f0472a4 */ /* 0x001fe2000f8e02ff */
[----:B------:R-:W-:Y:S02]  /*d1b0*/  IADD3 R70, P5, PT, R71, R2, RZ ;  /* 0x0000000247467210 */ /* 0x000fe40007fbe0ff */
[----:B------:R-:W-:Y:S01]  /*d1c0*/  F2FP.SATFINITE.E4M3.F32.PACK_AB_MERGE_C R187, R64, R187, RZ ;  /* 0x000000bb40bb723e */ /* 0x000fe200048070ff */
[----:B------:R-:W-:Y:S01]  /*d1d0*/  USHF.L.U32 UR6, UR4, 0x2, URZ ;  /* 0x0000000204067899 */ /* 0x000fe200080006ff */
[-C--:B------:R-:W-:Y:S01]  /*d1e0*/  LEA.HI.X.SX32 R51, R51, R3.reuse, 0x1, P2 ;  /* 0x0000000333337211 */ /* 0x080fe200010f0eff */
[----:B------:R-:W-:Y:S01]  /*d1f0*/  UIMAD.WIDE UR4, UR4, 0x4, URZ ;  /* 0x00000004040478a5 */ /* 0x000fe2000f8e02ff */
[----:B------:R-:W-:-:S02]  /*d200*/  LEA.HI.X.SX32 R61, R61, R3, 0x1, P0 ;  /* 0x000000033d3d7211 */ /* 0x000fc400000f0eff */
[-C--:B------:R-:W-:Y:S02]  /*d210*/  IADD3 R64, P2, PT, R65, R2.reuse, RZ ;  /* 0x0000000241407210 */ /* 0x080fe40007f5e0ff */
[-C--:B------:R-:W-:Y:S02]  /*d220*/  LEA.HI.X.SX32 R59, R59, R3.reuse, 0x1, P6 ;  /* 0x000000033b3b7211 */ /* 0x080fe400030f0eff */
[-C--:B------:R-:W-:Y:S02]  /*d230*/  IADD3 R74, P0, PT, R75, R2.reuse, RZ ;  /* 0x000000024b4a7210 */ /* 0x080fe40007f1e0ff */
[----:B------:R-:W-:Y:S02]  /*d240*/  LEA.HI.X.SX32 R63, R63, R3, 0x1, P1 ;  /* 0x000000033f3f7211 */ /* 0x000fe400008f0eff */
[-C--:B------:R-:W-:Y:S02]  /*d250*/  IADD3 R72, P6, PT, R73, R2.reuse, RZ ;  /* 0x0000000249487210 */ /* 0x080fe40007fde0ff */
[----:B------:R-:W-:-:S02]  /*d260*/  IADD3 R76, P1, PT, R77, R2, RZ ;  /* 0x000000024d4c7210 */ /* 0x000fc40007f3e0ff */
[-C--:B------:R-:W-:Y:S02]  /*d270*/  LEA.HI.X.SX32 R67, R67, R3.reuse, 0x1, P3 ;  /* 0x0000000343437211 */ /* 0x080fe400018f0eff */
[-C--:B------:R-:W-:Y:S02]  /*d280*/  IADD3 R80, P3, PT, R81, R2.reuse, RZ ;  /* 0x0000000251507210 */ /* 0x080fe40007f7e0ff */
[-C--:B------:R-:W-:Y:S02]  /*d290*/  LEA.HI.X.SX32 R69, R69, R3.reuse, 0x1, P4 ;  /* 0x0000000345457211 */ /* 0x080fe400020f0eff */
[----:B------:R-:W-:Y:S02]  /*d2a0*/  LEA.HI.X.SX32 R71, R71, R3, 0x1, P5 ;  /* 0x0000000347477211 */ /* 0x000fe400028f0eff */
[-C--:B------:R-:W-:Y:S02]  /*d2b0*/  IADD3 R82, P4, PT, R83, R2.reuse, RZ ;  /* 0x0000000253527210 */ /* 0x080fe40007f9e0ff */
[----:B------:R-:W-:-:S02]  /*d2c0*/  IADD3 R84, P5, PT, R85, R2, RZ ;  /* 0x0000000255547210 */ /* 0x000fc40007fbe0ff */
[-C--:B------:R-:W-:Y:S02]  /*d2d0*/  LEA.HI.X.SX32 R65, R65, R3.reuse, 0x1, P2 ;  /* 0x0000000341417211 */ /* 0x080fe400010f0eff */
[-C--:B------:R-:W-:Y:S02]  /*d2e0*/  LEA.HI.X.SX32 R75, R75, R3.reuse, 0x1, P0 ;  /* 0x000000034b4b7211 */ /* 0x080fe400000f0eff */
[-C--:B------:R-:W-:Y:S02]  /*d2f0*/  IADD3 R78, P2, PT, R79, R2.reuse, RZ ;  /* 0x000000024f4e7210 */ /* 0x080fe40007f5e0ff */
[-C--:B------:R-:W-:Y:S02]  /*d300*/  LEA.HI.X.SX32 R73, R73, R3.reuse, 0x1, P6 ;  /* 0x0000000349497211 */ /* 0x080fe400030f0eff */
[----:B------:R-:W-:Y:S02]  /*d310*/  IADD3 R132, P0, PT, R133, R2, RZ ;  /* 0x0000000285847210 */ /* 0x000fe40007f1e0ff */
[----:B------:R-:W-:-:S02]  /*d320*/  LEA.HI.X.SX32 R77, R77, R3, 0x1, P1 ;  /* 0x000000034d4d7211 */ /* 0x000fc400008f0eff */
[-C--:B------:R-:W-:Y:S02]  /*d330*/  IADD3 R130, P6, PT, R131, R2.reuse, RZ ;  /* 0x0000000283827210 */ /* 0x080fe40007fde0ff */
[-C--:B------:R-:W-:Y:S02]  /*d340*/  IADD3 R136, P1, PT, R137, R2.reuse, RZ ;  /* 0x0000000289887210 */ /* 0x080fe40007f3e0ff */
[-C--:B------:R-:W-:Y:S02]  /*d350*/  LEA.HI.X.SX32 R81, R81, R3.reuse, 0x1, P3 ;  /* 0x0000000351517211 */ /* 0x080fe400018f0eff */
[----:B------:R-:W-:Y:S02]  /*d360*/  IADD3 R142, P3, PT, R143, R2, RZ ;  /* 0x000000028f8e7210 */ /* 0x000fe40007f7e0ff */
[-C--:B------:R-:W-:Y:S02]  /*d370*/  LEA.HI.X.SX32 R83, R83, R3.reuse, 0x1, P4 ;  /* 0x0000000353537211 */ /* 0x080fe400020f0eff */
[----:B------:R-:W-:-:S02]  /*d380*/  LEA.HI.X.SX32 R85, R85, R3, 0x1, P5 ;  /* 0x0000000355557211 */ /* 0x000fc400028f0eff */
[-C--:B------:R-:W-:Y:S02]  /*d390*/  IADD3 R144, P4, PT, R145, R2.reuse, RZ ;  /* 0x0000000291907210 */ /* 0x080fe40007f9e0ff */
[-C--:B------:R-:W-:Y:S02]  /*d3a0*/  IADD3 R146, P5, PT, R147, R2.reuse, RZ ;  /* 0x0000000293927210 */ /* 0x080fe40007fbe0ff */
[-C--:B------:R-:W-:Y:S02]  /*d3b0*/  LEA.HI.X.SX32 R79, R79, R3.reuse, 0x1, P2 ;  /* 0x000000034f4f7211 */ /* 0x080fe400010f0eff */
[-C--:B------:R-:W-:Y:S02]  /*d3c0*/  LEA.HI.X.SX32 R133, R133, R3.reuse, 0x1, P0 ;  /* 0x0000000385857211 */ /* 0x080fe400000f0eff */
[----:B------:R-:W-:Y:S02]  /*d3d0*/  IADD3 R138, P2, PT, R139, R2, RZ ;  /* 0x000000028b8a7210 */ /* 0x000fe40007f5e0ff */
[----:B------:R-:W-:-:S02]  /*d3e0*/  LEA.HI.X.SX32 R131, R131, R3, 0x1, P6 ;  /* 0x0000000383837211 */ /* 0x000fc400030f0eff */
[-C--:B------:R-:W-:Y:S02]  /*d3f0*/  IADD3 R152, P0, PT, R153, R2.reuse, RZ ;  /* 0x0000000299987210 */ /* 0x080fe40007f1e0ff */
[-C--:B------:R-:W-:Y:S02]  /*d400*/  LEA.HI.X.SX32 R137, R137, R3.reuse, 0x1, P1 ;  /* 0x0000000389897211 */ /* 0x080fe400008f0eff */
[-C--:B------:R-:W-:Y:S02]  /*d410*/  IADD3 R150, P6, PT, R151, R2.reuse, RZ ;  /* 0x0000000297967210 */ /* 0x080fe40007fde0ff */
[-C--:B------:R-:W-:Y:S02]  /*d420*/  IADD3 R156, P1, PT, R157, R2.reuse, RZ ;  /* 0x000000029d9c7210 */ /* 0x080fe40007f3e0ff */
[----:B------:R-:W-:Y:S02]  /*d430*/  LEA.HI.X.SX32 R143, R143, R3, 0x1, P3 ;  /* 0x000000038f8f7211 */ /* 0x000fe400018f0eff */
[----:B------:R-:W-:-:S02]  /*d440*/  IADD3 R160, P3, PT, R161, R2, RZ ;  /* 0x00000002a1a07210 */ /* 0x000fc40007f7e0ff */
[-C--:B------:R-:W-:Y:S02]  /*d450*/  LEA.HI.X.SX32 R145, R145, R3.reuse, 0x1, P4 ;  /* 0x0000000391917211 */ /* 0x080fe400020f0eff */
[-C--:B------:R-:W-:Y:S02]  /*d460*/  LEA.HI.X.SX32 R147, R147, R3.reuse, 0x1, P5 ;  /* 0x0000000393937211 */ /* 0x080fe400028f0eff */
[-C--:B------:R-:W-:Y:S02]  /*d470*/  IADD3 R162, P4, PT, R163, R2.reuse, RZ ;  /* 0x00000002a3a27210 */ /* 0x080fe40007f9e0ff */
[----:B------:R-:W-:Y:S02]  /*d480*/  IADD3 R166, P5, PT, R167, R2, RZ ;  /* 0x00000002a7a67210 */ /* 0x000fe40007fbe0ff */
[-C--:B------:R-:W-:Y:S02]  /*d490*/  LEA.HI.X.SX32 R139, R139, R3.reuse, 0x1, P2 ;  /* 0x000000038b8b7211 */ /* 0x080fe400010f0eff */
        /* <DEDUP_REMOVED lines=11> */
[----:B------:R-:W-:Y:S02]  /*d550*/  IADD3 R178, P4, PT, R191, R2, RZ ;  /* 0x00000002bfb27210 */ /* 0x000fe40007f9e0ff */
[----:B------:R-:W-:-:S02]  /*d560*/  IADD3 R188, P5, PT, R2, R189, RZ ;  /* 0x000000bd02bc7210 */ /* 0x000fc40007fbe0ff */
[----:B------:R-:W-:Y:S02]  /*d570*/  PRMT R195, R87, 0x9910, RZ ;  /* 0x0000991057c37816 */ /* 0x000fe400000000ff */
[----:B------:R-:W-:Y:S02]  /*d580*/  PRMT R88, R89, 0x9910, RZ ;  /* 0x0000991059587816 */ /* 0x000fe400000000ff */
[-C--:B------:R-:W-:Y:S02]  /*d590*/  LEA.HI.X.SX32 R159, R159, R3.reuse, 0x1, P2 ;  /* 0x000000039f9f7211 */ /* 0x080fe400010f0eff */
[-C--:B--2---:R-:W-:Y:S02]  /*d5a0*/  LEA.HI.X.SX32 R87, R173, R3.reuse, 0x1, P0 ;  /* 0x00000003ad577211 */ /* 0x084fe400000f0eff */
[----:B------:R-:W-:Y:S02]  /*d5b0*/  IADD3 R176, P2, PT, R177, R2, RZ ;  /* 0x00000002b1b07210 */ /* 0x000fe40007f5e0ff */
[----:B------:R-:W-:-:S02]  /*d5c0*/  LEA.HI.X.SX32 R169, R169, R3, 0x1, P6 ;  /* 0x00000003a9a97211 */ /* 0x000fc400030f0eff */
[-C--:B------:R-:W-:Y:S02]  /*d5d0*/  LEA.HI.X.SX32 R173, R175, R3.reuse, 0x1, P1 ;  /* 0x00000003afad7211 */ /* 0x080fe400008f0eff */
[----:B------:R-:W-:Y:S02]  /*d5e0*/  IADD3 R2, P6, PT, R193, R2, RZ ;  /* 0x00000002c1027210 */ /* 0x000fe40007fde0ff */
[-C--:B------:R-:W-:Y:S02]  /*d5f0*/  LEA.HI.X.SX32 R175, R179, R3.reuse, 0x1, P3 ;  /* 0x00000003b3af7211 */ /* 0x080fe400018f0eff */
[-C--:B------:R-:W-:Y:S02]  /*d600*/  LEA.HI.X.SX32 R189, R189, R3.reuse, 0x1, P5 ;  /* 0x00000003bdbd7211 */ /* 0x080fe400028f0eff */
[----:B------:R-:W-:Y:S02]  /*d610*/  SHF.R.S32.HI R195, RZ, 0x8, R195 ;  /* 0x00000008ffc37819 */ /* 0x000fe400000114c3 */
[-C--:B------:R-:W-:Y:S01]  /*d620*/  LEA.HI.X.SX32 R179, R191, R3.reuse, 0x1, P4 ;  /* 0x00000003bfb37211 */ /* 0x080fe200020f0eff */
[----:B------:R-:W-:Y:S01]  /*d630*/  IMAD.MOV.U32 R191, RZ, RZ, R88 ;  /* 0x000000ffffbf7224 */ /* 0x000fe200078e0058 */
[----:B------:R-:W-:Y:S01]  /*d640*/  LEA.HI.X.SX32 R177, R177, R3, 0x1, P2 ;  /* 0x00000003b1b17211 */ /* 0x000fe200010f0eff */
[----:B------:R0:W-:Y:S01]  /*d650*/  STG.E.U8 desc[UR30][R188.64], R195 ;  /* 0x000000c3bc007986 */ /* 0x0001e2000c10111e */
[----:B------:R-:W-:-:S02]  /*d660*/  PRMT R90, R95, 0x9910, RZ ;  /* 0x000099105f5a7816 */ /* 0x000fc400000000ff */
[----:B------:R-:W-:Y:S01]  /*d670*/  LEA.HI.X.SX32 R3, R193, R3, 0x1, P6 ;  /* 0x00000003c1037211 */ /* 0x000fe200030f0eff */
[----:B------:R2:W-:Y:S01]  /*d680*/  STG.E.U8 desc[UR30][R4.64], R89 ;  /* 0x0000005904007986 */ /* 0x0005e2000c10111e */
[----:B------:R-:W-:Y:S02]  /*d690*/  PRMT R193, R91, 0x9910, RZ ;  /* 0x000099105bc17816 */ /* 0x000fe400000000ff */
[----:B------:R-:W-:Y:S02]  /*d6a0*/  SHF.R.S32.HI R191, RZ, 0x8, R191 ;  /* 0x00000008ffbf7819 */ /* 0x000fe400000114bf */
[----:B------:R-:W-:Y:S02]  /*d6b0*/  PRMT R88, R93, 0x9910, RZ ;  /* 0x000099105d587816 */ /* 0x000fe400000000ff */
[----:B------:R-:W-:Y:S01]  /*d6c0*/  SHF.R.S32.HI R193, RZ, 0x8, R193 ;  /* 0x00000008ffc17819 */ /* 0x000fe200000114c1 */
[----:B------:R3:W-:Y:S01]  /*d6d0*/  STG.E.U8 desc[UR30][R6.64], R191 ;  /* 0x000000bf06007986 */ /* 0x0007e2000c10111e */
[----:B0-----:R-:W-:Y:S01]  /*d6e0*/  SHF.R.S32.HI R189, RZ, 0x8, R88 ;  /* 0x00000008ffbd7819 */ /* 0x001fe20000011458 */
[----:B--2---:R-:W-:-:S02]  /*d6f0*/  IMAD.MOV.U32 R5, RZ, RZ, R90 ;  /* 0x000000ffff057224 */ /* 0x004fc400078e005a */
[----:B------:R0:W-:Y:S01]  /*d700*/  STG.E.U8 desc[UR30][R8.64], R91 ;  /* 0x0000005b08007986 */ /* 0x0001e2000c10111e */
[----:B------:R-:W-:Y:S02]  /*d710*/  PRMT R4, R101, 0x9910, RZ ;  /* 0x0000991065047816 */ /* 0x000fe400000000ff */
[----:B------:R-:W-:Y:S01]  /*d720*/  SHF.R.S32.HI R5, RZ, 0x8, R5 ;  /* 0x00000008ff057819 */ /* 0x000fe20000011405 */
[----:B------:R2:W-:Y:S01]  /*d730*/  STG.E.U8 desc[UR30][R10.64], R193 ;  /* 0x000000c10a007986 */ /* 0x0005e2000c10111e */
[----:B---3--:R-:W-:-:S03]  /*d740*/  PRMT R7, R97, 0x9910, RZ ;  /* 0x0000991061077816 */ /* 0x008fc600000000ff */
[----:B------:R3:W-:Y:S01]  /*d750*/  STG.E.U8 desc[UR30][R12.64], R93 ;  /* 0x0000005d0c007986 */ /* 0x0007e2000c10111e */
[----:B------:R-:W-:Y:S02]  /*d760*/  PRMT R6, R103, 0x9910, RZ ;  /* 0x0000991067067816 */ /* 0x000fe400000000ff */
[----:B------:R-:W-:Y:S01]  /*d770*/  SHF.R.S32.HI R7, RZ, 0x8, R7 ;  /* 0x00000008ff077819 */ /* 0x000fe20000011407 */
[----:B------:R-:W-:Y:S01]  /*d780*/  STG.E.U8 desc[UR30][R14.64], R189 ;  /* 0x000000bd0e007986 */ /* 0x000fe2000c10111e */
[----:B0-----:R-:W-:-:S03]  /*d790*/  PRMT R9, R99, 0x9910, RZ ;  /* 0x0000991063097816 */ /* 0x001fc600000000ff */
[----:B------:R-:W-:Y:S01]  /*d7a0*/  STG.E.U8 desc[UR30][R16.64], R95 ;  /* 0x0000005f10007986 */ /* 0x000fe2000c10111e */
[----:B------:R-:W-:Y:S01]  /*d7b0*/  SHF.R.S32.HI R9, RZ, 0x8, R9 ;  /* 0x00000008ff097819 */ /* 0x000fe20000011409 */
[C---:B--2---:R-:W-:Y:S02]  /*d7c0*/  IMAD.SHL.U32 R11, R0.reuse, 0x4, RZ ;  /* 0x00000004000b7824 */ /* 0x044fe400078e00ff */
[----:B------:R0:W-:Y:S01]  /*d7d0*/  STG.E.U8 desc[UR30][R18.64], R5 ;  /* 0x0000000512007986 */ /* 0x0001e2000c10111e */
[----:B---3--:R-:W2:Y:S01]  /*d7e0*/  LDC.64 R12, c[0x0][0x3a0] ;  /* 0x0000e800ff0c7b82 */ /* 0x008ea20000000a00 */
[----:B------:R-:W-:Y:S02]  /*d7f0*/  IMAD.HI R0, R0, 0x4, RZ ;  /* 0x0000000400007827 */ /* 0x000fe400078e02ff */
[----:B------:R-:W-:Y:S04]  /*d800*/  STG.E.U8 desc[UR30][R20.64], R97 ;  /* 0x0000006114007986 */ /* 0x000fe8000c10111e */
[----:B------:R3:W-:Y:S01]  /*d810*/  STG.E.U8 desc[UR30][R22.64], R7 ;  /* 0x0000000716007986 */ /* 0x0007e2000c10111e */
[----:B0-----:R-:W-:Y:S01]  /*d820*/  SHF.R.S32.HI R5, RZ, 0x8, R4 ;  /* 0x00000008ff057819 */ /* 0x001fe20000011404 */
[----:B------:R-:W-:Y:S01]  /*d830*/  IMAD.MOV.U32 R4, RZ, RZ, R6 ;  /* 0x000000ffff047224 */ /* 0x000fe200078e0006 */
[----:B------:R-:W-:Y:S01]  /*d840*/  PRMT R6, R105, 0x9910, RZ ;  /* 0x0000991069067816 */ /* 0x000fe200000000ff */
[----:B------:R-:W-:Y:S04]  /*d850*/  STG.E.U8 desc[UR30][R24.64], R99 ;  /* 0x0000006318007986 */ /* 0x000fe8000c10111e */
[----:B------:R0:W-:Y:S01]  /*d860*/  STG.E.U8 desc[UR30][R26.64], R9 ;  /* 0x000000091a007986 */ /* 0x0001e2000c10111e */
[----:B---3--:R-:W-:Y:S01]  /*d870*/  SHF.R.S32.HI R7, RZ, 0x8, R4 ;  /* 0x00000008ff077819 */ /* 0x008fe20000011404 */
[----:B------:R-:W-:Y:S01]  /*d880*/  IMAD.MOV.U32 R4, RZ, RZ, R6 ;  /* 0x000000ffff047224 */ /* 0x000fe200078e0006 */
[----:B------:R-:W-:Y:S01]  /*d890*/  PRMT R6, R107, 0x9910, RZ ;  /* 0x000099106b067816 */ /* 0x000fe200000000ff */
        /* <DEDUP_REMOVED lines=87> */
[----:B---3--:R-:W-:-:S02]  /*de10*/  SHF.R.S32.HI R7, RZ, 0x8, R4 ;  /* 0x00000008ff077819 */ /* 0x008fc40000011404 */
[----:B------:R-:W-:Y:S01]  /*de20*/  PRMT R4, R171, 0x9910, RZ ;  /* 0x00009910ab047816 */ /* 0x000fe200000000ff */
[----:B------:R-:W-:Y:S04]  /*de30*/  STG.E.U8 desc[UR30][R150.64], R155 ;  /* 0x0000009b96007986 */ /* 0x000fe8000c10111e */
[----:B------:R3:W-:Y:S01]  /*de40*/  STG.E.U8 desc[UR30][R152.64], R5 ;  /* 0x0000000598007986 */ /* 0x0007e2000c10111e */
[----:B0-----:R-:W-:-:S03]  /*de50*/  SHF.R.S32.HI R9, RZ, 0x8, R4 ;  /* 0x00000008ff097819 */ /* 0x001fc60000011404 */
[----:B------:R-:W-:Y:S01]  /*de60*/  STG.E.U8 desc[UR30][R156.64], R165 ;  /* 0x000000a59c007986 */ /* 0x000fe2000c10111e */
[----:B------:R-:W-:-:S03]  /*de70*/  PRMT R4, R183, 0x9910, RZ ;  /* 0x00009910b7047816 */ /* 0x000fc600000000ff */
[----:B------:R0:W-:Y:S01]  /*de80*/  STG.E.U8 desc[UR30][R158.64], R7 ;  /* 0x000000079e007986 */ /* 0x0001e2000c10111e */
[----:B---3--:R-:W-:-:S03]  /*de90*/  IMAD.MOV.U32 R5, RZ, RZ, R6 ;  /* 0x000000ffff057224 */ /* 0x008fc600078e0006 */
[----:B------:R-:W-:Y:S01]  /*dea0*/  STG.E.U8 desc[UR30][R160.64], R171 ;  /* 0x000000aba0007986 */ /* 0x000fe2000c10111e */
[----:B------:R-:W-:Y:S02]  /*deb0*/  PRMT R6, R185, 0x9910, RZ ;  /* 0x00009910b9067816 */ /* 0x000fe400000000ff */
[----:B------:R-:W-:Y:S01]  /*dec0*/  SHF.R.S32.HI R5, RZ, 0x8, R5 ;  /* 0x00000008ff057819 */ /* 0x000fe20000011405 */
[----:B------:R3:W-:Y:S01]  /*ded0*/  STG.E.U8 desc[UR30][R162.64], R9 ;  /* 0x00000009a2007986 */ /* 0x0007e2000c10111e */
[----:B0-----:R-:W-:-:S03]  /*dee0*/  SHF.R.S32.HI R7, RZ, 0x8, R4 ;  /* 0x00000008ff077819 */ /* 0x001fc60000011404 */
[----:B------:R-:W-:Y:S01]  /*def0*/  STG.E.U8 desc[UR30][R166.64], R181 ;  /* 0x000000b5a6007986 */ /* 0x000fe2000c10111e */
[----:B------:R-:W-:-:S03]  /*df00*/  PRMT R4, R187, 0x9910, RZ ;  /* 0x00009910bb047816 */ /* 0x000fc600000000ff */
[----:B------:R0:W-:Y:S04]  /*df10*/  STG.E.U8 desc[UR30][R168.64], R5 ;  /* 0x00000005a8007986 */ /* 0x0001e8000c10111e */
[----:B------:R-:W-:Y:S01]  /*df20*/  STG.E.U8 desc[UR30][R86.64], R183 ;  /* 0x000000b756007986 */ /* 0x000fe2000c10111e */
[----:B---3--:R-:W-:Y:S01]  /*df30*/  IMAD.MOV.U32 R9, RZ, RZ, R4 ;  /* 0x000000ffff097224 */ /* 0x008fe200078e0004 */
[----:B--2---:R-:W-:Y:S02]  /*df40*/  IADD3 R4, P0, P1, R11, UR6, R12 ;  /* 0x000000060b047c10 */ /* 0x004fe4000f91e00c */
[----:B------:R2:W-:Y:S02]  /*df50*/  STG.E.U8 desc[UR30][R172.64], R7 ;  /* 0x00000007ac007986 */ /* 0x0005e4000c10111e */
[----:B------:R-:W-:-:S02]  /*df60*/  SHF.R.S32.HI R9, RZ, 0x8, R9 ;  /* 0x00000008ff097819 */ /* 0x000fc40000011409 */
[----:B0-----:R-:W-:Y:S01]  /*df70*/  IADD3.X R5, PT, PT, R0, UR5, R13, P0, P1 ;  /* 0x0000000500057c10 */ /* 0x001fe200087e240d */
[----:B------:R0:W-:Y:S04]  /*df80*/  STG.E.U8 desc[UR30][R176.64], R187 ;  /* 0x000000bbb0007986 */ /* 0x0001e8000c10111e */
[----:B------:R0:W-:Y:S01]  /*df90*/  STG.E.U8 desc[UR30][R174.64], R9 ;  /* 0x00000009ae007986 */ /* 0x0001e2000c10111e */
[----:B--2---:R-:W-:-:S03]  /*dfa0*/  IMAD.MOV.U32 R7, RZ, RZ, R6 ;  /* 0x000000ffff077224 */ /* 0x004fc600078e0006 */
[----:B------:R0:W-:Y:S02]  /*dfb0*/  STG.E.U8 desc[UR30][R178.64], R185 ;  /* 0x000000b9b2007986 */ /* 0x0001e4000c10111e */
[----:B------:R-:W-:-:S05]  /*dfc0*/  SHF.R.S32.HI R7, RZ, 0x8, R7 ;  /* 0x00000008ff077819 */ /* 0x000fca0000011407 */
[----:B------:R0:W-:Y:S04]  /*dfd0*/  STG.E.U8 desc[UR30][R2.64], R7 ;  /* 0x0000000702007986 */ /* 0x0001e8000c10111e */
[----:B------:R0:W-:Y:S01]  /*dfe0*/  STG.E desc[UR30][R4.64], R182 ;  /* 0x000000b604007986 */ /* 0x0001e2000c10191e */
[----:B-1----:R-:W-:Y:S06]  /*dff0*/  BAR.SYNC.DEFER_BLOCKING 0x0 ;  /* 0x0000000000007b1d */ /* 0x002fec0000010000 */
[----:B------:R-:W-:Y:S05]  /*e000*/  BRA.U UP0, `(.L_x_21) ;  /* 0x0000000100a07547 */ /* 0x000fea000b800000 */
[----:B------:R-:W1:Y:S01]  /*e010*/  S2UR UR5, SR_CgaCtaId ;  /* 0x00000000000579c3 */ /* 0x000e620000008800 */
[----:B------:R-:W-:Y:S01]  /*e020*/  NOP ;  /* 0x0000000000007918 */ /* 0x000fe20000000000 */
[----:B------:R-:W-:Y:S01]  /*e030*/  UMOV UR4, 0x50 ;  /* 0x0000005000047882 */ /* 0x000fe20000000000 */
[----:B------:R-:W-:Y:S02]  /*e040*/  IMAD.U32 R0, RZ, RZ, UR12 ;  /* 0x0000000cff007e24 */ /* 0x000fe4000f8e00ff */
[----:B0-----:R-:W-:Y:S02]  /*e050*/  IMAD.MOV.U32 R3, RZ, RZ, 0xf ;  /* 0x0000000fff037424 */ /* 0x001fe400078e00ff */
[----:B------:R-:W-:Y:S01]  /*e060*/  IMAD.MOV.U32 R7, RZ, RZ, 0x1 ;  /* 0x00000001ff077424 */ /* 0x000fe200078e00ff */
[----:B------:R-:W-:-:S04]  /*e070*/  LOP3.LUT R0, R0, 0xffff, RZ, 0xc0, !PT ;  /* 0x0000ffff00007812 */ /* 0x000fc800078ec0ff */
[----:B------:R-:W-:-:S05]  /*e080*/  SHF.R.U32.HI R0, RZ, 0x5, R0 ;  /* 0x00000005ff007819 */ /* 0x000fca0000011600 */
[----:B------:R-:W-:Y:S01]  /*e090*/  VIADD R2, R0, 0x10 ;  /* 0x0000001000027836 */ /* 0x000fe20000000000 */
[----:B------:R-:W-:Y:S01]  /*e0a0*/  SHF.L.U32 R0, R3, R0, RZ ;  /* 0x0000000003007219 */ /* 0x000fe200000006ff */
[----:B-1----:R-:W-:-:S03]  /*e0b0*/  ULEA UR6, UR5, UR4, 0x18 ;  /* 0x0000000405067291 */ /* 0x002fc6000f8ec0ff */
[----:B------:R-:W-:-:S04]  /*e0c0*/  SHF.L.U32 R3, R7, R2, RZ ;  /* 0x0000000207037219 */ /* 0x000fc800000006ff */
[----:B------:R-:W-:Y:S02]  /*e0d0*/  LOP3.LUT R0, R3, R0, RZ, 0xfc, !PT ;  /* 0x0000000003007212 */ /* 0x000fe400078efcff */
[----:B------:R-:W0:Y:S02]  /*e0e0*/  LDS R5, [UR6] ;  /* 0x00000006ff057984 */ /* 0x000e240008000800 */
[C---:B------:R-:W-:Y:S02]  /*e0f0*/  LOP3.LUT R2, R0.reuse, 0xffff, RZ, 0xc0, !PT ;  /* 0x0000ffff00027812 */ /* 0x040fe400078ec0ff */
[----:B0-----:R-:W-:-:S04]  /*e100*/  LOP3.LUT R3, R0, 0xffff, R5, 0x80, !PT ;  /* 0x0000ffff00037812 */ /* 0x001fc800078e8005 */
[----:B------:R-:W-:-:S13]  /*e110*/  ISETP.NE.AND P0, PT, R3, R2, PT ;  /* 0x000000020300720c */ /* 0x000fda0003f05270 */
[----:B------:R-:W-:Y:S05]  /*e120*/  @P0 BRA `(.L_x_22) ;  /* 0x0000000000500947 */ /* 0x000fea0003800000 */
[----:B------:R-:W-:Y:S02]  /*e130*/  SHF.R.U32.HI R5, RZ, 0x10, R5 ;  /* 0x00000010ff057819 */ /* 0x000fe40000011605 */
[----:B------:R-:W-:-:S04]  /*e140*/  SHF.R.U32.HI R2, RZ, 0x10, R0 ;  /* 0x00000010ff027819 */ /* 0x000fc80000011600 */
[----:B------:R-:W-:-:S04]  /*e150*/  LOP3.LUT R5, R5, R2, RZ, 0xc0, !PT ;  /* 0x0000000205057212 */ /* 0x000fc800078ec0ff */
[----:B------:R-:W-:-:S13]  /*e160*/  ISETP.NE.AND P0, PT, R5, R2, PT ;  /* 0x000000020500720c */ /* 0x000fda0003f05270 */
[----:B------:R-:W-:Y:S05]  /*e170*/  @P0 BRA `(.L_x_23) ;  /* 0x0000000000300947 */ /* 0x000fea0003800000 */
[----:B------:R-:W-:Y:S01]  /*e180*/  R2UR UR4, R0 ;  /* 0x00000000000472ca */ /* 0x000fe200000e0000 */
[----:B------:R-:W-:Y:S01]  /*e190*/  VOTEU.ANY UR5, UPT, PT ;  /* 0x0000000000057886 */ /* 0x000fe200038e0100 */
[----:B------:R-:W0:Y:S01]  /*e1a0*/  S2R R0, SR_LANEID ;  /* 0x0000000000007919 */ /* 0x000e220000000000 */
[----:B------:R-:W-:-:S10]  /*e1b0*/  UFLO.U32 UR5, UR5 ;  /* 0x00000005000572bd */ /* 0x000fd400080e0000 */
[----:B------:R-:W-:-:S06]  /*e1c0*/  ULOP3.LUT UR4, URZ, UR4, URZ, 0x33, !UPT ;  /* 0x00000004ff047292 */ /* 0x000fcc000f8e33ff */
[----:B------:R-:W-:-:S04]  /*e1d0*/  IMAD.U32 R2, RZ, RZ, UR4 ;  /* 0x00000004ff027e24 */ /* 0x000fc8000f8e00ff */
[----:B------:R-:W1:Y:S02]  /*e1e0*/  REDUX UR7, R2 ;  /* 0x00000000020773c4 */ /* 0x000e640000000000 */
[----:B------:R2:W-:Y:S01]  /*e1f0*/  UTCATOMSWS.AND URZ, UR4 ;  /* 0x0000000400ff79e3 */ /* 0x0005e20008000000 */
[----:B0-----:R-:W-:Y:S01]  /*e200*/  ISETP.EQ.U32.AND P0, PT, R0, UR5, PT ;  /* 0x0000000500007c0c */ /* 0x001fe2000bf02070 */
[----:B-1----:R-:W-:-:S12]  /*e210*/  IMAD.U32 R0, RZ, RZ, UR7 ;  /* 0x00000007ff007e24 */ /* 0x002fd8000f8e00ff */
[----:B------:R2:W-:Y:S01]  /*e220*/  @P0 ATOMS.AND RZ, [UR6], R0 ;  /* 0x00000000ffff098c */ /* 0x0005e2000a800006 */
[----:B------:R-:W-:Y:S05]  /*e230*/  BRA `(.L_x_21) ;  /* 0x0000000000147947 */ /* 0x000fea0003800000 */
.L_x_23:
[----:B------:R-:W-:-:S07]  /*e240*/  MOV R2, 0xe260 ;  /* 0x0000e26000027802 */ /* 0x000fce0000000f00 */
[----:B------:R-:W-:Y:S05]  /*e250*/  CALL.REL.NOINC `($__internal_0_$__cuda_sm10x_tcgen05_guardrail_trap_col_being_dealloced_not_returned_by_alloc) ;  /* 0x0000000000447944 */ /* 0x000fea0003c00000 */
[----:B------:R-:W-:Y:S05]  /*e260*/  BRA `(.L_x_21) ;  /* 0x0000000000087947 */ /* 0x000fea0003800000 */
.L_x_22:
[----:B------:R-:W-:-:S07]  /*e270*/  MOV R2, 0xe290 ;  /* 0x0000e29000027802 */ /* 0x000fce0000000f00 */
[----:B------:R-:W-:Y:S05]  /*e280*/  CALL.REL.NOINC `($__internal_2_$__cuda_sm10x_tcgen05_guardrail_trap_unallocated_columns_being_dealloced) ;  /* 0x0000000000507944 */ /* 0x000fea0003c00000 */
.L_x_21:
[----:B------:R-:W-:Y:S01]  /*e290*/  NOP ;  /* 0x0000000000007918 */ /* 0x000fe20000000000 */
[----:B--2---:R-:W-:Y:S05]  /*e2a0*/  EXIT ;  /* 0x000000000000794d */ /* 0x004fea0003800000 */
.L_x_8:
[----:B------:R-:W1:Y:S02]  /*e2b0*/  SYNCS.PHASECHK.TRANS64.TRYWAIT P2, [UR13+0x5000], RZ ;  /* 0x005000ffff0075a7 */ /* 0x000e64000804110d */
[----:B-1----:R-:W-:Y:S05]  /*e2c0*/  @!P2 BRA `(.L_x_8) ;  /* 0xfffffffc00f8a947 */ /* 0x002fea000383ffff */
[----:B------:R-:W-:Y:S05]  /*e2d0*/  BRA `(.L_x_7) ;  /* 0xffffff4400f87947 */ /* 0x000fea000383ffff */
.L_x_16:
[----:B------:R-:W1:Y:S02]  /*e2e0*/  SYNCS.PHASECHK.TRANS64.TRYWAIT P4, [UR13+0x7010], RZ ;  /* 0x007010ffff0075a7 */ /* 0x000e64000808110d */
[----:B-1----:R-:W-:Y:S05]  /*e2f0*/  @!P4 BRA `(.L_x_16) ;  /* 0xfffffffc00f8c947 */ /* 0x002fea000383ffff */
[----:B------:R-:W-:Y:S05]  /*e300*/  BRA `(.L_x_24) ;  /* 0xffffff9000b07947 */ /* 0x000fea000383ffff */
.L_x_17:
[----:B------:R-:W1:Y:S02]  /*e310*/  SYNCS.PHASECHK.TRANS64.TRYWAIT P2, [UR37], R116 ;  /* 0x00000074ff0075a7 */ /* 0x000e640008041125 */
[----:B-1----:R-:W-:Y:S05]  /*e320*/  @!P2 BRA `(.L_x_17) ;  /* 0xfffffffc00f8a947 */ /* 0x002fea000383ffff */
[----:B------:R-:W-:Y:S05]  /*e330*/  BRA `(.L_x_25) ;  /* 0xffffffb0004c7947 */ /* 0x000fea000383ffff */
.L_x_20:
[----:B------:R-:W0:Y:S02]  /*e340*/  SYNCS.PHASECHK.TRANS64.TRYWAIT P0, [UR37], R3 ;  /* 0x00000003ff0075a7 */ /* 0x000e240008001125 */
[----:B0-----:R-:W-:Y:S05]  /*e350*/  @!P0 BRA `(.L_x_20) ;  /* 0xfffffffc00f88947 */ /* 0x001fea000383ffff */
[----:B------:R-:W-:Y:S05]  /*e360*/  BRA `(.L_x_26) ;  /* 0xffffffd400587947 */ /* 0x000fea000383ffff */
        .weak           $__internal_0_$__cuda_sm10x_tcgen05_guardrail_trap_col_being_dealloced_not_returned_by_alloc
        .type           $__internal_0_$__cuda_sm10x_tcgen05_guardrail_trap_col_being_dealloced_not_returned_by_alloc,@function
        .size           $__internal_0_$__cuda_sm10x_tcgen05_guardrail_trap_col_being_dealloced_not_returned_by_alloc,($__internal_1_$__cuda_sm10x_tcgen05_guardrail_trap_phase_invalid_during_alloc - $__internal_0_$__cuda_sm10x_tcgen05_guardrail_trap_col_being_dealloced_not_returned_by_alloc)
$__internal_0_$__cuda_sm10x_tcgen05_guardrail_trap_col_being_dealloced_not_returned_by_alloc:
[----:B------:R-:W-:Y:S05]  /*e370*/  BPT.TRAP 0x1 ;  /* 0x000000040000795c */ /* 0x000fea0000300000 */
[----:B------:R-:W-:-:S04]  /*e380*/  IMAD.MOV.U32 R3, RZ, RZ, 0x0 ;  /* 0x00000000ff037424 */ /* 0x000fc800078e00ff */
[----:B------:R-:W-:Y:S05]  /*e390*/  RET.REL.NODEC R2 `(attn_fwd) ;  /* 0xffffff1c02187950 */ /* 0x000fea0003c3ffff */
        .weak           $__internal_1_$__cuda_sm10x_tcgen05_guardrail_trap_phase_invalid_during_alloc
        .type           $__internal_1_$__cuda_sm10x_tcgen05_guardrail_trap_phase_invalid_during_alloc,@function
        .size           $__internal_1_$__cuda_sm10x_tcgen05_guardrail_trap_phase_invalid_during_alloc,($__internal_2_$__cuda_sm10x_tcgen05_guardrail_trap_unallocated_columns_being_dealloced - $__internal_1_$__cuda_sm10x_tcgen05_guardrail_trap_phase_invalid_during_alloc)
$__internal_1_$__cuda_sm10x_tcgen05_guardrail_trap_phase_invalid_during_alloc:
[----:B------:R-:W-:Y:S05]  /*e3a0*/  BPT.TRAP 0x1 ;  /* 0x000000040000795c */ /* 0x000fea0000300000 */
[----:B------:R-:W-:-:S04]  /*e3b0*/  IMAD.MOV.U32 R5, RZ, RZ, 0x0 ;  /* 0x00000000ff057424 */ /* 0x000fc800078e00ff */
[----:B------:R-:W-:Y:S05]  /*e3c0*/  RET.REL.NODEC R4 `(attn_fwd) ;  /* 0xffffff1c040c7950 */ /* 0x000fea0003c3ffff */
        .weak           $__internal_2_$__cuda_sm10x_tcgen05_guardrail_trap_unallocated_columns_being_dealloced
        .type           $__internal_2_$__cuda_sm10x_tcgen05_guardrail_trap_unallocated_columns_being_dealloced,@function
        .size           $__internal_2_$__cuda_sm10x_tcgen05_guardrail_trap_unallocated_columns_being_dealloced,(.L_x_30 - $__internal_2_$__cuda_sm10x_tcgen05_guardrail_trap_unallocated_columns_being_dealloced)
$__internal_2_$__cuda_sm10x_tcgen05_guardrail_trap_unallocated_columns_being_dealloced:
[----:B------:R-:W-:Y:S05]  /*e3d0*/  BPT.TRAP 0x1 ;  /* 0x000000040000795c */ /* 0x000fea0000300000 */
[----:B------:R-:W-:-:S04]  /*e3e0*/  IMAD.MOV.U32 R3, RZ, RZ, 0x0 ;  /* 0x00000000ff037424 */ /* 0x000fc800078e00ff */
[----:B------:R-:W-:Y:S05]  /*e3f0*/  RET.REL.NODEC R2 `(attn_fwd) ;  /* 0xffffff1c02007950 */ /* 0x000fea0003c3ffff */
.L_x_27:
[----:B------:R-:W-:-:S00]  /*e400*/  BRA `(.L_x_27) ;  /* 0xfffffffc00fc7947 */ /* 0x000fc0000383ffff */
[----:B------:R-:W-:-:S00]  /*e410*/  NOP ;  /* 0x0000000000007918 */ /* 0x000fc00000000000 */
        /* <DEDUP_REMOVED lines=14> */
.L_x_30:


//--------------------- .nv.global.init           --------------------------
	.section	.nv.global.init,"aw",@progbits
.nv.global.init:
	.type		_$_str,@object
	.size		_$_str,(.L_3 - _$_str)
_$_str:
        /*0000*/ 	.byte	0x5f, 0x5f, 0x43, 0x55, 0x44, 0x41, 0x5f, 0x46, 0x54, 0x5a, 0x00
.L_3:


//--------------------- .nv.shared.attn_fwd       --------------------------
	.section	.nv.shared.attn_fwd,"aw",@nobits
	.sectionflags	@""
	.align	16
	.zero		1024


//--------------------- .nv.shared.reserved.0     --------------------------
	.section	.nv.shared.reserved.0,"aw",@nobits
	.align	8
	.weak		__nv_reservedSMEM_offset_0_alias
	.size		__nv_reservedSMEM_offset_0_alias, 0, 64
	.other		__nv_reservedSMEM_offset_0_alias,@"STO_CUDA_RESERVED_SHARED STV_DEFAULT"
__nv_reservedSMEM_offset_0_alias:
	.zero		0
.nv.shared.reserved.0:
	.zero		64
	.weak		__nv_reservedSMEM_allocation_phase
	.type		__nv_reservedSMEM_allocation_phase,@object
	.size		__nv_reservedSMEM_allocation_phase,(.L_0 - __nv_reservedSMEM_allocation_phase)
__nv_reservedSMEM_allocation_phase:
	.zero		1
.L_0:
	.zero		7
	.weak		__nv_reservedSMEM_devtool_atexit_pc
	.type		__nv_reservedSMEM_devtool_atexit_pc,@object
	.size		__nv_reservedSMEM_devtool_atexit_pc,(__nv_reservedSMEM_allocation_mask - __nv_reservedSMEM_devtool_atexit_pc)
__nv_reservedSMEM_devtool_atexit_pc:
	.zero		8
	.weak		__nv_reservedSMEM_allocation_mask
	.type		__nv_reservedSMEM_allocation_mask,@object
	.size		__nv_reservedSMEM_allocation_mask,(.L_2 - __nv_reservedSMEM_allocation_mask)
__nv_reservedSMEM_allocation_mask:
	.zero		4
.L_2:


//--------------------- .nv.constant0.attn_fwd    --------------------------
	.section	.nv.constant0.attn_fwd,"a",@progbits
	.sectionflags	@""
	.align	4
.nv.constant0.attn_fwd:
	.zero		1032


//--------------------- SYMBOLS --------------------------

	.type		.nv.reservedSmem.offset0,@object
	.size		.nv.reservedSmem.offset0,0x4
	.type		.nv.reservedSmem.cap,@object
	.size		.nv.reservedSmem.cap,0x4
